//
// Generated by NVIDIA NVVM Compiler
//
// Compiler Build ID: CL-36424714
// Cuda compilation tools, release 13.0, V13.0.88
// Based on NVVM 20.0.0
//

.version 9.0
.target sm_100
.address_size 64

	// .globl	_Z9vectorAddPKfS0_Pfi

.visible .entry _Z9vectorAddPKfS0_Pfi(
	.param .u64 .ptr .align 1 _Z9vectorAddPKfS0_Pfi_param_0,
	.param .u64 .ptr .align 1 _Z9vectorAddPKfS0_Pfi_param_1,
	.param .u64 .ptr .align 1 _Z9vectorAddPKfS0_Pfi_param_2,
	.param .u32 _Z9vectorAddPKfS0_Pfi_param_3
)
{
	.reg .pred 	%p<2>;
	.reg .b32 	%r<6>;
	.reg .b32 	%f<4>;
	.reg .b64 	%rd<11>;

	ld.param.u64 	%rd1, [_Z9vectorAddPKfS0_Pfi_param_0];
	ld.param.u64 	%rd2, [_Z9vectorAddPKfS0_Pfi_param_1];
	ld.param.u64 	%rd3, [_Z9vectorAddPKfS0_Pfi_param_2];
	ld.param.u32 	%r2, [_Z9vectorAddPKfS0_Pfi_param_3];
	mov.u32 	%r3, %ntid.x;
	mov.u32 	%r4, %ctaid.x;
	mov.u32 	%r5, %tid.x;
	mad.lo.s32 	%r1, %r3, %r4, %r5;
	setp.ge.s32 	%p1, %r1, %r2;
	@%p1 bra 	$L__BB0_2;
	cvta.to.global.u64 	%rd4, %rd1;
	cvta.to.global.u64 	%rd5, %rd2;
	cvta.to.global.u64 	%rd6, %rd3;
	mul.wide.s32 	%rd7, %r1, 4;
	add.s64 	%rd8, %rd4, %rd7;
	ld.global.f32 	%f1, [%rd8];
	add.s64 	%rd9, %rd5, %rd7;
	ld.global.f32 	%f2, [%rd9];
	add.f32 	%f3, %f1, %f2;
	add.s64 	%rd10, %rd6, %rd7;
	st.global.f32 	[%rd10], %f3;
$L__BB0_2:
	ret;

}
	// .globl	_Z10vectorAddNPKfS0_Pfii
.visible .entry _Z10vectorAddNPKfS0_Pfii(
	.param .u64 .ptr .align 1 _Z10vectorAddNPKfS0_Pfii_param_0,
	.param .u64 .ptr .align 1 _Z10vectorAddNPKfS0_Pfii_param_1,
	.param .u64 .ptr .align 1 _Z10vectorAddNPKfS0_Pfii_param_2,
	.param .u32 _Z10vectorAddNPKfS0_Pfii_param_3,
	.param .u32 _Z10vectorAddNPKfS0_Pfii_param_4
)
{
	.reg .pred 	%p<12>;
	.reg .b32 	%r<41>;
	.reg .b32 	%f<88>;
	.reg .b64 	%rd<26>;

	ld.param.u64 	%rd7, [_Z10vectorAddNPKfS0_Pfii_param_0];
	ld.param.u64 	%rd8, [_Z10vectorAddNPKfS0_Pfii_param_1];
	ld.param.u64 	%rd9, [_Z10vectorAddNPKfS0_Pfii_param_2];
	ld.param.u32 	%r24, [_Z10vectorAddNPKfS0_Pfii_param_3];
	ld.param.u32 	%r23, [_Z10vectorAddNPKfS0_Pfii_param_4];
	cvta.to.global.u64 	%rd1, %rd9;
	cvta.to.global.u64 	%rd2, %rd8;
	cvta.to.global.u64 	%rd3, %rd7;
	mov.u32 	%r25, %ntid.x;
	mov.u32 	%r26, %ctaid.x;
	mov.u32 	%r27, %tid.x;
	mad.lo.s32 	%r1, %r25, %r26, %r27;
	add.s32 	%r28, %r24, %r23;
	add.s32 	%r29, %r28, -1;
	div.s32 	%r30, %r29, %r23;
	setp.ge.s32 	%p1, %r1, %r30;
	setp.lt.s32 	%p2, %r23, 1;
	or.pred  	%p3, %p1, %p2;
	@%p3 bra 	$L__BB1_13;
	mul.lo.s32 	%r2, %r23, %r1;
	and.b32  	%r3, %r23, 15;
	setp.lt.u32 	%p4, %r23, 16;
	mov.b32 	%r37, 0;
	@%p4 bra 	$L__BB1_4;
	and.b32  	%r37, %r23, 2147483632;
	neg.s32 	%r35, %r37;
	add.s64 	%rd4, %rd3, 32;
	add.s64 	%rd5, %rd2, 32;
	add.s64 	%rd6, %rd1, 32;
	mov.u32 	%r34, %r2;
$L__BB1_3:
	.pragma "nounroll";
	mul.wide.s32 	%rd10, %r34, 4;
	add.s64 	%rd11, %rd4, %rd10;
	add.s64 	%rd12, %rd5, %rd10;
	add.s64 	%rd13, %rd6, %rd10;
	ld.global.f32 	%f1, [%rd11+-32];
	ld.global.f32 	%f2, [%rd12+-32];
	add.f32 	%f3, %f1, %f2;
	st.global.f32 	[%rd13+-32], %f3;
	ld.global.f32 	%f4, [%rd11+-28];
	ld.global.f32 	%f5, [%rd12+-28];
	add.f32 	%f6, %f4, %f5;
	st.global.f32 	[%rd13+-28], %f6;
	ld.global.f32 	%f7, [%rd11+-24];
	ld.global.f32 	%f8, [%rd12+-24];
	add.f32 	%f9, %f7, %f8;
	st.global.f32 	[%rd13+-24], %f9;
	ld.global.f32 	%f10, [%rd11+-20];
	ld.global.f32 	%f11, [%rd12+-20];
	add.f32 	%f12, %f10, %f11;
	st.global.f32 	[%rd13+-20], %f12;
	ld.global.f32 	%f13, [%rd11+-16];
	ld.global.f32 	%f14, [%rd12+-16];
	add.f32 	%f15, %f13, %f14;
	st.global.f32 	[%rd13+-16], %f15;
	ld.global.f32 	%f16, [%rd11+-12];
	ld.global.f32 	%f17, [%rd12+-12];
	add.f32 	%f18, %f16, %f17;
	st.global.f32 	[%rd13+-12], %f18;
	ld.global.f32 	%f19, [%rd11+-8];
	ld.global.f32 	%f20, [%rd12+-8];
	add.f32 	%f21, %f19, %f20;
	st.global.f32 	[%rd13+-8], %f21;
	ld.global.f32 	%f22, [%rd11+-4];
	ld.global.f32 	%f23, [%rd12+-4];
	add.f32 	%f24, %f22, %f23;
	st.global.f32 	[%rd13+-4], %f24;
	ld.global.f32 	%f25, [%rd11];
	ld.global.f32 	%f26, [%rd12];
	add.f32 	%f27, %f25, %f26;
	st.global.f32 	[%rd13], %f27;
	ld.global.f32 	%f28, [%rd11+4];
	ld.global.f32 	%f29, [%rd12+4];
	add.f32 	%f30, %f28, %f29;
	st.global.f32 	[%rd13+4], %f30;
	ld.global.f32 	%f31, [%rd11+8];
	ld.global.f32 	%f32, [%rd12+8];
	add.f32 	%f33, %f31, %f32;
	st.global.f32 	[%rd13+8], %f33;
	ld.global.f32 	%f34, [%rd11+12];
	ld.global.f32 	%f35, [%rd12+12];
	add.f32 	%f36, %f34, %f35;
	st.global.f32 	[%rd13+12], %f36;
	ld.global.f32 	%f37, [%rd11+16];
	ld.global.f32 	%f38, [%rd12+16];
	add.f32 	%f39, %f37, %f38;
	st.global.f32 	[%rd13+16], %f39;
	ld.global.f32 	%f40, [%rd11+20];
	ld.global.f32 	%f41, [%rd12+20];
	add.f32 	%f42, %f40, %f41;
	st.global.f32 	[%rd13+20], %f42;
	ld.global.f32 	%f43, [%rd11+24];
	ld.global.f32 	%f44, [%rd12+24];
	add.f32 	%f45, %f43, %f44;
	st.global.f32 	[%rd13+24], %f45;
	ld.global.f32 	%f46, [%rd11+28];
	ld.global.f32 	%f47, [%rd12+28];
	add.f32 	%f48, %f46, %f47;
	st.global.f32 	[%rd13+28], %f48;
	add.s32 	%r35, %r35, 16;
	add.s32 	%r34, %r34, 16;
	setp.ne.s32 	%p5, %r35, 0;
	@%p5 bra 	$L__BB1_3;
$L__BB1_4:
	setp.eq.s32 	%p6, %r3, 0;
	@%p6 bra 	$L__BB1_13;
	and.b32  	%r11, %r23, 7;
	setp.lt.u32 	%p7, %r3, 8;
	@%p7 bra 	$L__BB1_7;
	add.s32 	%r32, %r37, %r2;
	mul.wide.s32 	%rd14, %r32, 4;
	add.s64 	%rd15, %rd3, %rd14;
	ld.global.f32 	%f49, [%rd15];
	add.s64 	%rd16, %rd2, %rd14;
	ld.global.f32 	%f50, [%rd16];
	add.f32 	%f51, %f49, %f50;
	add.s64 	%rd17, %rd1, %rd14;
	st.global.f32 	[%rd17], %f51;
	ld.global.f32 	%f52, [%rd15+4];
	ld.global.f32 	%f53, [%rd16+4];
	add.f32 	%f54, %f52, %f53;
	st.global.f32 	[%rd17+4], %f54;
	ld.global.f32 	%f55, [%rd15+8];
	ld.global.f32 	%f56, [%rd16+8];
	add.f32 	%f57, %f55, %f56;
	st.global.f32 	[%rd17+8], %f57;
	ld.global.f32 	%f58, [%rd15+12];
	ld.global.f32 	%f59, [%rd16+12];
	add.f32 	%f60, %f58, %f59;
	st.global.f32 	[%rd17+12], %f60;
	ld.global.f32 	%f61, [%rd15+16];
	ld.global.f32 	%f62, [%rd16+16];
	add.f32 	%f63, %f61, %f62;
	st.global.f32 	[%rd17+16], %f63;
	ld.global.f32 	%f64, [%rd15+20];
	ld.global.f32 	%f65, [%rd16+20];
	add.f32 	%f66, %f64, %f65;
	st.global.f32 	[%rd17+20], %f66;
	ld.global.f32 	%f67, [%rd15+24];
	ld.global.f32 	%f68, [%rd16+24];
	add.f32 	%f69, %f67, %f68;
	st.global.f32 	[%rd17+24], %f69;
	ld.global.f32 	%f70, [%rd15+28];
	ld.global.f32 	%f71, [%rd16+28];
	add.f32 	%f72, %f70, %f71;
	st.global.f32 	[%rd17+28], %f72;
	add.s32 	%r37, %r37, 8;
$L__BB1_7:
	setp.eq.s32 	%p8, %r11, 0;
	@%p8 bra 	$L__BB1_13;
	and.b32  	%r14, %r23, 3;
	setp.lt.u32 	%p9, %r11, 4;
	@%p9 bra 	$L__BB1_10;
	add.s32 	%r33, %r37, %r2;
	mul.wide.s32 	%rd18, %r33, 4;
	add.s64 	%rd19, %rd3, %rd18;
	ld.global.f32 	%f73, [%rd19];
	add.s64 	%rd20, %rd2, %rd18;
	ld.global.f32 	%f74, [%rd20];
	add.f32 	%f75, %f73, %f74;
	add.s64 	%rd21, %rd1, %rd18;
	st.global.f32 	[%rd21], %f75;
	ld.global.f32 	%f76, [%rd19+4];
	ld.global.f32 	%f77, [%rd20+4];
	add.f32 	%f78, %f76, %f77;
	st.global.f32 	[%rd21+4], %f78;
	ld.global.f32 	%f79, [%rd19+8];
	ld.global.f32 	%f80, [%rd20+8];
	add.f32 	%f81, %f79, %f80;
	st.global.f32 	[%rd21+8], %f81;
	ld.global.f32 	%f82, [%rd19+12];
	ld.global.f32 	%f83, [%rd20+12];
	add.f32 	%f84, %f82, %f83;
	st.global.f32 	[%rd21+12], %f84;
	add.s32 	%r37, %r37, 4;
$L__BB1_10:
	setp.eq.s32 	%p10, %r14, 0;
	@%p10 bra 	$L__BB1_13;
	add.s32 	%r40, %r37, %r2;
	neg.s32 	%r39, %r14;
$L__BB1_12:
	.pragma "nounroll";
	mul.wide.s32 	%rd22, %r40, 4;
	add.s64 	%rd23, %rd1, %rd22;
	add.s64 	%rd24, %rd2, %rd22;
	add.s64 	%rd25, %rd3, %rd22;
	ld.global.f32 	%f85, [%rd25];
	ld.global.f32 	%f86, [%rd24];
	add.f32 	%f87, %f85, %f86;
	st.global.f32 	[%rd23], %f87;
	add.s32 	%r40, %r40, 1;
	add.s32 	%r39, %r39, 1;
	setp.ne.s32 	%p11, %r39, 0;
	@%p11 bra 	$L__BB1_12;
$L__BB1_13:
	ret;

}
	// .globl	_Z11matrixAdd2DPPfS0_S0_ii
.visible .entry _Z11matrixAdd2DPPfS0_S0_ii(
	.param .u64 .ptr .align 1 _Z11matrixAdd2DPPfS0_S0_ii_param_0,
	.param .u64 .ptr .align 1 _Z11matrixAdd2DPPfS0_S0_ii_param_1,
	.param .u64 .ptr .align 1 _Z11matrixAdd2DPPfS0_S0_ii_param_2,
	.param .u32 _Z11matrixAdd2DPPfS0_S0_ii_param_3,
	.param .u32 _Z11matrixAdd2DPPfS0_S0_ii_param_4
)
{
	.reg .pred 	%p<4>;
	.reg .b32 	%r<11>;
	.reg .b32 	%f<4>;
	.reg .b64 	%rd<21>;

	ld.param.u64 	%rd1, [_Z11matrixAdd2DPPfS0_S0_ii_param_0];
	ld.param.u64 	%rd2, [_Z11matrixAdd2DPPfS0_S0_ii_param_1];
	ld.param.u64 	%rd3, [_Z11matrixAdd2DPPfS0_S0_ii_param_2];
	ld.param.u32 	%r3, [_Z11matrixAdd2DPPfS0_S0_ii_param_3];
	ld.param.u32 	%r4, [_Z11matrixAdd2DPPfS0_S0_ii_param_4];
	mov.u32 	%r5, %ntid.y;
	mov.u32 	%r6, %ctaid.y;
	mov.u32 	%r7, %tid.y;
	mad.lo.s32 	%r1, %r5, %r6, %r7;
	mov.u32 	%r8, %ntid.x;
	mov.u32 	%r9, %ctaid.x;
	mov.u32 	%r10, %tid.x;
	mad.lo.s32 	%r2, %r8, %r9, %r10;
	setp.ge.s32 	%p1, %r1, %r3;
	setp.ge.s32 	%p2, %r2, %r4;
	or.pred  	%p3, %p1, %p2;
	@%p3 bra 	$L__BB2_2;
	cvta.to.global.u64 	%rd4, %rd1;
	cvta.to.global.u64 	%rd5, %rd2;
	cvta.to.global.u64 	%rd6, %rd3;
	mul.wide.u32 	%rd7, %r1, 8;
	add.s64 	%rd8, %rd4, %rd7;
	ld.global.u64 	%rd9, [%rd8];
	cvta.to.global.u64 	%rd10, %rd9;
	mul.wide.s32 	%rd11, %r2, 4;
	add.s64 	%rd12, %rd10, %rd11;
	ld.global.f32 	%f1, [%rd12];
	add.s64 	%rd13, %rd5, %rd7;
	ld.global.u64 	%rd14, [%rd13];
	cvta.to.global.u64 	%rd15, %rd14;
	add.s64 	%rd16, %rd15, %rd11;
	ld.global.f32 	%f2, [%rd16];
	add.f32 	%f3, %f1, %f2;
	add.s64 	%rd17, %rd6, %rd7;
	ld.global.u64 	%rd18, [%rd17];
	cvta.to.global.u64 	%rd19, %rd18;
	add.s64 	%rd20, %rd19, %rd11;
	st.global.f32 	[%rd20], %f3;
$L__BB2_2:
	ret;

}
	// .globl	_Z11matrixAdd1DPKfS0_Pfii
.visible .entry _Z11matrixAdd1DPKfS0_Pfii(
	.param .u64 .ptr .align 1 _Z11matrixAdd1DPKfS0_Pfii_param_0,
	.param .u64 .ptr .align 1 _Z11matrixAdd1DPKfS0_Pfii_param_1,
	.param .u64 .ptr .align 1 _Z11matrixAdd1DPKfS0_Pfii_param_2,
	.param .u32 _Z11matrixAdd1DPKfS0_Pfii_param_3,
	.param .u32 _Z11matrixAdd1DPKfS0_Pfii_param_4
)
{
	.reg .pred 	%p<4>;
	.reg .b32 	%r<12>;
	.reg .b32 	%f<4>;
	.reg .b64 	%rd<11>;

	ld.param.u64 	%rd1, [_Z11matrixAdd1DPKfS0_Pfii_param_0];
	ld.param.u64 	%rd2, [_Z11matrixAdd1DPKfS0_Pfii_param_1];
	ld.param.u64 	%rd3, [_Z11matrixAdd1DPKfS0_Pfii_param_2];
	ld.param.u32 	%r2, [_Z11matrixAdd1DPKfS0_Pfii_param_3];
	ld.param.u32 	%r3, [_Z11matrixAdd1DPKfS0_Pfii_param_4];
	mov.u32 	%r4, %ntid.y;
	mov.u32 	%r5, %ctaid.y;
	mov.u32 	%r6, %tid.y;
	mad.lo.s32 	%r7, %r4, %r5, %r6;
	mov.u32 	%r8, %ntid.x;
	mov.u32 	%r9, %ctaid.x;
	mov.u32 	%r10, %tid.x;
	mad.lo.s32 	%r11, %r8, %r9, %r10;
	mad.lo.s32 	%r1, %r3, %r7, %r11;
	setp.ge.s32 	%p1, %r7, %r2;
	setp.ge.s32 	%p2, %r11, %r3;
	or.pred  	%p3, %p1, %p2;
	@%p3 bra 	$L__BB3_2;
	cvta.to.global.u64 	%rd4, %rd1;
	cvta.to.global.u64 	%rd5, %rd2;
	cvta.to.global.u64 	%rd6, %rd3;
	mul.wide.s32 	%rd7, %r1, 4;
	add.s64 	%rd8, %rd4, %rd7;
	ld.global.f32 	%f1, [%rd8];
	add.s64 	%rd9, %rd5, %rd7;
	ld.global.f32 	%f2, [%rd9];
	add.f32 	%f3, %f1, %f2;
	add.s64 	%rd10, %rd6, %rd7;
	st.global.f32 	[%rd10], %f3;
$L__BB3_2:
	ret;

}
	// .globl	_Z12matrixInit2DPPfS_ii
.visible .entry _Z12matrixInit2DPPfS_ii(
	.param .u64 .ptr .align 1 _Z12matrixInit2DPPfS_ii_param_0,
	.param .u64 .ptr .align 1 _Z12matrixInit2DPPfS_ii_param_1,
	.param .u32 _Z12matrixInit2DPPfS_ii_param_2,
	.param .u32 _Z12matrixInit2DPPfS_ii_param_3
)
{
	.reg .pred 	%p<2>;
	.reg .b32 	%r<8>;
	.reg .b64 	%rd<8>;

	ld.param.u64 	%rd1, [_Z12matrixInit2DPPfS_ii_param_0];
	ld.param.u64 	%rd2, [_Z12matrixInit2DPPfS_ii_param_1];
	ld.param.u32 	%r3, [_Z12matrixInit2DPPfS_ii_param_2];
	ld.param.u32 	%r2, [_Z12matrixInit2DPPfS_ii_param_3];
	mov.u32 	%r4, %ntid.x;
	mov.u32 	%r5, %ctaid.x;
	mov.u32 	%r6, %tid.x;
	mad.lo.s32 	%r1, %r4, %r5, %r6;
	setp.ge.s32 	%p1, %r1, %r3;
	@%p1 bra 	$L__BB4_2;
	cvta.to.global.u64 	%rd3, %rd1;
	mul.lo.s32 	%r7, %r2, %r1;
	mul.wide.s32 	%rd4, %r7, 4;
	add.s64 	%rd5, %rd2, %rd4;
	mul.wide.s32 	%rd6, %r1, 8;
	add.s64 	%rd7, %rd3, %rd6;
	st.global.u64 	[%rd7], %rd5;
$L__BB4_2:
	ret;

}


// ===== COMPILED SASS (sm_100) =====

	.target	sm_100

	.elftype	@"ET_EXEC"


//--------------------- .note.nv.tkinfo           --------------------------
	.section	.note.nv.tkinfo,"",@"SHT_NOTE"
	.sectionflags	@"SHF_NOTE_NV_TKINFO"
	.tkinfo
        /*0018*/ 	.word	0x00000002
        /*0030*/ 	.string	""
        /*0030*/ 	.string	"ptxas"
        /*0030*/ 	.string	"Cuda compilation tools, release 13.0, V13.0.88"
        /*0030*/ 	.string	"Build cuda_13.0.r13.0/compiler.36424714_0"
        /*0030*/ 	.string	"-arch sm_100 -m 64 "



//--------------------- .note.nv.cuinfo           --------------------------
	.section	.note.nv.cuinfo,"",@"SHT_NOTE"
	.sectionflags	@"SHF_NOTE_NV_CUINFO"
        /*0018*/ 	.short	0x0002
        /*001a*/ 	.short	0x0064
        /*001c*/ 	.short	0x0082
	.zero		2


//--------------------- .nv.info                  --------------------------
	.section	.nv.info,"",@"SHT_CUDA_INFO"
	.align	4


	//----- nvinfo : EIATTR_REGCOUNT
	.align		4
        /*0000*/ 	.byte	0x04, 0x2f
        /*0002*/ 	.short	(.L_1 - .L_0)
	.align		4
.L_0:
        /*0004*/ 	.word	index@(_Z9vectorAddPKfS0_Pfi)
        /*0008*/ 	.word	0x0000000c


	//----- nvinfo : EIATTR_FRAME_SIZE
	.align		4
.L_1:
        /*000c*/ 	.byte	0x04, 0x11
        /*000e*/ 	.short	(.L_3 - .L_2)
	.align		4
.L_2:
        /*0010*/ 	.word	index@(_Z9vectorAddPKfS0_Pfi)
        /*0014*/ 	.word	0x00000000


	//----- nvinfo : EIATTR_REGCOUNT
	.align		4
.L_3:
        /*0018*/ 	.byte	0x04, 0x2f
        /*001a*/ 	.short	(.L_5 - .L_4)
	.align		4
.L_4:
        /*001c*/ 	.word	index@(_Z10vectorAddNPKfS0_Pfii)
        /*0020*/ 	.word	0x00000016


	//----- nvinfo : EIATTR_FRAME_SIZE
	.align		4
.L_5:
        /*0024*/ 	.byte	0x04, 0x11
        /*0026*/ 	.short	(.L_7 - .L_6)
	.align		4
.L_6:
        /*0028*/ 	.word	index@(_Z10vectorAddNPKfS0_Pfii)
        /*002c*/ 	.word	0x00000000


	//----- nvinfo : EIATTR_REGCOUNT
	.align		4
.L_7:
        /*0030*/ 	.byte	0x04, 0x2f
        /*0032*/ 	.short	(.L_9 - .L_8)
	.align		4
.L_8:
        /*0034*/ 	.word	index@(_Z11matrixAdd2DPPfS0_S0_ii)
        /*0038*/ 	.word	0x00000012


	//----- nvinfo : EIATTR_FRAME_SIZE
	.align		4
.L_9:
        /*003c*/ 	.byte	0x04, 0x11
        /*003e*/ 	.short	(.L_11 - .L_10)
	.align		4
.L_10:
        /*0040*/ 	.word	index@(_Z11matrixAdd2DPPfS0_S0_ii)
        /*0044*/ 	.word	0x00000000


	//----- nvinfo : EIATTR_REGCOUNT
	.align		4
.L_11:
        /*0048*/ 	.byte	0x04, 0x2f
        /*004a*/ 	.short	(.L_13 - .L_12)
	.align		4
.L_12:
        /*004c*/ 	.word	index@(_Z11matrixAdd1DPKfS0_Pfii)
        /*0050*/ 	.word	0x0000000c


	//----- nvinfo : EIATTR_FRAME_SIZE
	.align		4
.L_13:
        /*0054*/ 	.byte	0x04, 0x11
        /*0056*/ 	.short	(.L_15 - .L_14)
	.align		4
.L_14:
        /*0058*/ 	.word	index@(_Z11matrixAdd1DPKfS0_Pfii)
        /*005c*/ 	.word	0x00000000


	//----- nvinfo : EIATTR_REGCOUNT
	.align		4
.L_15:
        /*0060*/ 	.byte	0x04, 0x2f
        /*0062*/ 	.short	(.L_17 - .L_16)
	.align		4
.L_16:
        /*0064*/ 	.word	index@(_Z12matrixInit2DPPfS_ii)
        /*0068*/ 	.word	0x0000000c


	//----- nvinfo : EIATTR_FRAME_SIZE
	.align		4
.L_17:
        /*006c*/ 	.byte	0x04, 0x11
        /*006e*/ 	.short	(.L_19 - .L_18)
	.align		4
.L_18:
        /*0070*/ 	.word	index@(_Z12matrixInit2DPPfS_ii)
        /*0074*/ 	.word	0x00000000


	//----- nvinfo : EIATTR_MIN_STACK_SIZE
	.align		4
.L_19:
        /*0078*/ 	.byte	0x04, 0x12
        /*007a*/ 	.short	(.L_21 - .L_20)
	.align		4
.L_20:
        /*007c*/ 	.word	index@(_Z12matrixInit2DPPfS_ii)
        /*0080*/ 	.word	0x00000000


	//----- nvinfo : EIATTR_MIN_STACK_SIZE
	.align		4
.L_21:
        /*0084*/ 	.byte	0x04, 0x12
        /*0086*/ 	.short	(.L_23 - .L_22)
	.align		4
.L_22:
        /*0088*/ 	.word	index@(_Z11matrixAdd1DPKfS0_Pfii)
        /*008c*/ 	.word	0x00000000


	//----- nvinfo : EIATTR_MIN_STACK_SIZE
	.align		4
.L_23:
        /*0090*/ 	.byte	0x04, 0x12
        /*0092*/ 	.short	(.L_25 - .L_24)
	.align		4
.L_24:
        /*0094*/ 	.word	index@(_Z11matrixAdd2DPPfS0_S0_ii)
        /*0098*/ 	.word	0x00000000


	//----- nvinfo : EIATTR_MIN_STACK_SIZE
	.align		4
.L_25:
        /*009c*/ 	.byte	0x04, 0x12
        /*009e*/ 	.short	(.L_27 - .L_26)
	.align		4
.L_26:
        /*00a0*/ 	.word	index@(_Z10vectorAddNPKfS0_Pfii)
        /*00a4*/ 	.word	0x00000000


	//----- nvinfo : EIATTR_MIN_STACK_SIZE
	.align		4
.L_27:
        /*00a8*/ 	.byte	0x04, 0x12
        /*00aa*/ 	.short	(.L_29 - .L_28)
	.align		4
.L_28:
        /*00ac*/ 	.word	index@(_Z9vectorAddPKfS0_Pfi)
        /*00b0*/ 	.word	0x00000000
.L_29:


//--------------------- .nv.compat                --------------------------
	.section	.nv.compat,"",@"SHT_CUDA_COMPAT_INFO"
	.align	4
        /*0000*/ 	.byte	0x02, 0x09, 0x00, 0x00, 0x02, 0x02, 0x01, 0x00, 0x02, 0x05, 0x05, 0x00, 0x03, 0x07, 0x01, 0x01
        /*0010*/ 	.byte	0x02, 0x03, 0x00, 0x00, 0x02, 0x06, 0x01, 0x00, 0x04, 0x0b, 0x08, 0x00, 0x09, 0x00, 0x00, 0x00
        /*0020*/ 	.byte	0x00, 0x00, 0x00, 0x00


//--------------------- .nv.info._Z12matrixInit2DPPfS_ii --------------------------
	.section	.nv.info._Z12matrixInit2DPPfS_ii,"",@"SHT_CUDA_INFO"
	.sectionflags	@""
	.align	4


	//----- nvinfo : EIATTR_CUDA_API_VERSION
	.align		4
        /*0000*/ 	.byte	0x04, 0x37
        /*0002*/ 	.short	(.L_31 - .L_30)
.L_30:
        /*0004*/ 	.word	0x00000082


	//----- nvinfo : EIATTR_KPARAM_INFO
	.align		4
.L_31:
        /*0008*/ 	.byte	0x04, 0x17
        /*000a*/ 	.short	(.L_33 - .L_32)
.L_32:
        /*000c*/ 	.word	0x00000000
        /*0010*/ 	.short	0x0003
        /*0012*/ 	.short	0x0014
        /*0014*/ 	.byte	0x00, 0xf0, 0x11, 0x00


	//----- nvinfo : EIATTR_KPARAM_INFO
	.align		4
.L_33:
        /*0018*/ 	.byte	0x04, 0x17
        /*001a*/ 	.short	(.L_35 - .L_34)
.L_34:
        /*001c*/ 	.word	0x00000000
        /*0020*/ 	.short	0x0002
        /*0022*/ 	.short	0x0010
        /*0024*/ 	.byte	0x00, 0xf0, 0x11, 0x00


	//----- nvinfo : EIATTR_KPARAM_INFO
	.align		4
.L_35:
        /*0028*/ 	.byte	0x04, 0x17
        /*002a*/ 	.short	(.L_37 - .L_36)
.L_36:
        /*002c*/ 	.word	0x00000000
        /*0030*/ 	.short	0x0001
        /*0032*/ 	.short	0x0008
        /*0034*/ 	.byte	0x00, 0xf5, 0x21, 0x00


	//----- nvinfo : EIATTR_KPARAM_INFO
	.align		4
.L_37:
        /*0038*/ 	.byte	0x04, 0x17
        /*003a*/ 	.short	(.L_39 - .L_38)
.L_38:
        /*003c*/ 	.word	0x00000000
        /*0040*/ 	.short	0x0000
        /*0042*/ 	.short	0x0000
        /*0044*/ 	.byte	0x00, 0xf5, 0x21, 0x00


	//----- nvinfo : EIATTR_SPARSE_MMA_MASK
	.align		4
.L_39:
        /*0048*/ 	.byte	0x03, 0x50
        /*004a*/ 	.short	0x0000


	//----- nvinfo : EIATTR_MAXREG_COUNT
	.align		4
        /*004c*/ 	.byte	0x03, 0x1b
        /*004e*/ 	.short	0x00ff


	//----- nvinfo : EIATTR_MERCURY_ISA_VERSION
	.align		4
        /*0050*/ 	.byte	0x03, 0x5f
        /*0052*/ 	.short	0x0101


	//----- nvinfo : EIATTR_VRC_CTA_INIT_COUNT
	.align		4
        /*0054*/ 	.byte	0x02, 0x4a
	.zero		1
	.zero		1


	//----- nvinfo : EIATTR_EXIT_INSTR_OFFSETS
	.align		4
        /*0058*/ 	.byte	0x04, 0x1c
        /*005a*/ 	.short	(.L_41 - .L_40)


	//   ....[0]....
.L_40:
        /*005c*/ 	.word	0x00000070


	//   ....[1]....
        /*0060*/ 	.word	0x00000100


	//----- nvinfo : EIATTR_CBANK_PARAM_SIZE
	.align		4
.L_41:
        /*0064*/ 	.byte	0x03, 0x19
        /*0066*/ 	.short	0x0018


	//----- nvinfo : EIATTR_PARAM_CBANK
	.align		4
        /*0068*/ 	.byte	0x04, 0x0a
        /*006a*/ 	.short	(.L_43 - .L_42)
	.align		4
.L_42:
        /*006c*/ 	.word	index@(.nv.constant0._Z12matrixInit2DPPfS_ii)
        /*0070*/ 	.short	0x0380
        /*0072*/ 	.short	0x0018


	//----- nvinfo : EIATTR_SW_WAR
	.align		4
.L_43:
        /*0074*/ 	.byte	0x04, 0x36
        /*0076*/ 	.short	(.L_45 - .L_44)
.L_44:
        /*0078*/ 	.word	0x00000008
.L_45:


//--------------------- .nv.info._Z11matrixAdd1DPKfS0_Pfii --------------------------
	.section	.nv.info._Z11matrixAdd1DPKfS0_Pfii,"",@"SHT_CUDA_INFO"
	.sectionflags	@""
	.align	4


	//----- nvinfo : EIATTR_CUDA_API_VERSION
	.align		4
        /*0000*/ 	.byte	0x04, 0x37
        /*0002*/ 	.short	(.L_47 - .L_46)
.L_46:
        /*0004*/ 	.word	0x00000082


	//----- nvinfo : EIATTR_KPARAM_INFO
	.align		4
.L_47:
        /*0008*/ 	.byte	0x04, 0x17
        /*000a*/ 	.short	(.L_49 - .L_48)
.L_48:
        /*000c*/ 	.word	0x00000000
        /*0010*/ 	.short	0x0004
        /*0012*/ 	.short	0x001c
        /*0014*/ 	.byte	0x00, 0xf0, 0x11, 0x00


	//----- nvinfo : EIATTR_KPARAM_INFO
	.align		4
.L_49:
        /*0018*/ 	.byte	0x04, 0x17
        /*001a*/ 	.short	(.L_51 - .L_50)
.L_50:
        /*001c*/ 	.word	0x00000000
        /*0020*/ 	.short	0x0003
        /*0022*/ 	.short	0x0018
        /*0024*/ 	.byte	0x00, 0xf0, 0x11, 0x00


	//----- nvinfo : EIATTR_KPARAM_INFO
	.align		4
.L_51:
        /*0028*/ 	.byte	0x04, 0x17
        /*002a*/ 	.short	(.L_53 - .L_52)
.L_52:
        /*002c*/ 	.word	0x00000000
        /*0030*/ 	.short	0x0002
        /*0032*/ 	.short	0x0010
        /*0034*/ 	.byte	0x00, 0xf5, 0x21, 0x00


	//----- nvinfo : EIATTR_KPARAM_INFO
	.align		4
.L_53:
        /*0038*/ 	.byte	0x04, 0x17
        /*003a*/ 	.short	(.L_55 - .L_54)
.L_54:
        /*003c*/ 	.word	0x00000000
        /*0040*/ 	.short	0x0001
        /*0042*/ 	.short	0x0008
        /*0044*/ 	.byte	0x00, 0xf5, 0x21, 0x00


	//----- nvinfo : EIATTR_KPARAM_INFO
	.align		4
.L_55:
        /*0048*/ 	.byte	0x04, 0x17
        /*004a*/ 	.short	(.L_57 - .L_56)
.L_56:
        /*004c*/ 	.word	0x00000000
        /*0050*/ 	.short	0x0000
        /*0052*/ 	.short	0x0000
        /*0054*/ 	.byte	0x00, 0xf5, 0x21, 0x00


	//----- nvinfo : EIATTR_SPARSE_MMA_MASK
	.align		4
.L_57:
        /*0058*/ 	.byte	0x03, 0x50
        /*005a*/ 	.short	0x0000


	//----- nvinfo : EIATTR_MAXREG_COUNT
	.align		4
        /*005c*/ 	.byte	0x03, 0x1b
        /*005e*/ 	.short	0x00ff


	//----- nvinfo : EIATTR_MERCURY_ISA_VERSION
	.align		4
        /*0060*/ 	.byte	0x03, 0x5f
        /*0062*/ 	.short	0x0101


	//----- nvinfo : EIATTR_VRC_CTA_INIT_COUNT
	.align		4
        /*0064*/ 	.byte	0x02, 0x4a
	.zero		1
	.zero		1


	//----- nvinfo : EIATTR_EXIT_INSTR_OFFSETS
	.align		4
        /*0068*/ 	.byte	0x04, 0x1c
        /*006a*/ 	.short	(.L_59 - .L_58)


	//   ....[0]....
.L_58:
        /*006c*/ 	.word	0x000000d0


	//   ....[1]....
        /*0070*/ 	.word	0x00000190


	//----- nvinfo : EIATTR_CBANK_PARAM_SIZE
	.align		4
.L_59:
        /*0074*/ 	.byte	0x03, 0x19
        /*0076*/ 	.short	0x0020


	//----- nvinfo : EIATTR_PARAM_CBANK
	.align		4
        /*0078*/ 	.byte	0x04, 0x0a
        /*007a*/ 	.short	(.L_61 - .L_60)
	.align		4
.L_60:
        /*007c*/ 	.word	index@(.nv.constant0._Z11matrixAdd1DPKfS0_Pfii)
        /*0080*/ 	.short	0x0380
        /*0082*/ 	.short	0x0020


	//----- nvinfo : EIATTR_SW_WAR
	.align		4
.L_61:
        /*0084*/ 	.byte	0x04, 0x36
        /*0086*/ 	.short	(.L_63 - .L_62)
.L_62:
        /*0088*/ 	.word	0x00000008
.L_63:


//--------------------- .nv.info._Z11matrixAdd2DPPfS0_S0_ii --------------------------
	.section	.nv.info._Z11matrixAdd2DPPfS0_S0_ii,"",@"SHT_CUDA_INFO"
	.sectionflags	@""
	.align	4


	//----- nvinfo : EIATTR_CUDA_API_VERSION
	.align		4
        /*0000*/ 	.byte	0x04, 0x37
        /*0002*/ 	.short	(.L_65 - .L_64)
.L_64:
        /*0004*/ 	.word	0x00000082


	//----- nvinfo : EIATTR_KPARAM_INFO
	.align		4
.L_65:
        /*0008*/ 	.byte	0x04, 0x17
        /*000a*/ 	.short	(.L_67 - .L_66)
.L_66:
        /*000c*/ 	.word	0x00000000
        /*0010*/ 	.short	0x0004
        /*0012*/ 	.short	0x001c
        /*0014*/ 	.byte	0x00, 0xf0, 0x11, 0x00


	//----- nvinfo : EIATTR_KPARAM_INFO
	.align		4
.L_67:
        /*0018*/ 	.byte	0x04, 0x17
        /*001a*/ 	.short	(.L_69 - .L_68)
.L_68:
        /*001c*/ 	.word	0x00000000
        /*0020*/ 	.short	0x0003
        /*0022*/ 	.short	0x0018
        /*0024*/ 	.byte	0x00, 0xf0, 0x11, 0x00


	//----- nvinfo : EIATTR_KPARAM_INFO
	.align		4
.L_69:
        /*0028*/ 	.byte	0x04, 0x17
        /*002a*/ 	.short	(.L_71 - .L_70)
.L_70:
        /*002c*/ 	.word	0x00000000
        /*0030*/ 	.short	0x0002
        /*0032*/ 	.short	0x0010
        /*0034*/ 	.byte	0x00, 0xf5, 0x21, 0x00


	//----- nvinfo : EIATTR_KPARAM_INFO
	.align		4
.L_71:
        /*0038*/ 	.byte	0x04, 0x17
        /*003a*/ 	.short	(.L_73 - .L_72)
.L_72:
        /*003c*/ 	.word	0x00000000
        /*0040*/ 	.short	0x0001
        /*0042*/ 	.short	0x0008
        /*0044*/ 	.byte	0x00, 0xf5, 0x21, 0x00


	//----- nvinfo : EIATTR_KPARAM_INFO
	.align		4
.L_73:
        /*0048*/ 	.byte	0x04, 0x17
        /*004a*/ 	.short	(.L_75 - .L_74)
.L_74:
        /*004c*/ 	.word	0x00000000
        /*0050*/ 	.short	0x0000
        /*0052*/ 	.short	0x0000
        /*0054*/ 	.byte	0x00, 0xf5, 0x21, 0x00


	//----- nvinfo : EIATTR_SPARSE_MMA_MASK
	.align		4
.L_75:
        /*0058*/ 	.byte	0x03, 0x50
        /*005a*/ 	.short	0x0000


	//----- nvinfo : EIATTR_MAXREG_COUNT
	.align		4
        /*005c*/ 	.byte	0x03, 0x1b
        /*005e*/ 	.short	0x00ff


	//----- nvinfo : EIATTR_MERCURY_ISA_VERSION
	.align		4
        /*0060*/ 	.byte	0x03, 0x5f
        /*0062*/ 	.short	0x0101


	//----- nvinfo : EIATTR_VRC_CTA_INIT_COUNT
	.align		4
        /*0064*/ 	.byte	0x02, 0x4a
	.zero		1
	.zero		1


	//----- nvinfo : EIATTR_EXIT_INSTR_OFFSETS
	.align		4
        /*0068*/ 	.byte	0x04, 0x1c
        /*006a*/ 	.short	(.L_77 - .L_76)


	//   ....[0]....
.L_76:
        /*006c*/ 	.word	0x000000c0


	//   ....[1]....
        /*0070*/ 	.word	0x000001e0


	//----- nvinfo : EIATTR_CBANK_PARAM_SIZE
	.align		4
.L_77:
        /*0074*/ 	.byte	0x03, 0x19
        /*0076*/ 	.short	0x0020


	//----- nvinfo : EIATTR_PARAM_CBANK
	.align		4
        /*0078*/ 	.byte	0x04, 0x0a
        /*007a*/ 	.short	(.L_79 - .L_78)
	.align		4
.L_78:
        /*007c*/ 	.word	index@(.nv.constant0._Z11matrixAdd2DPPfS0_S0_ii)
        /*0080*/ 	.short	0x0380
        /*0082*/ 	.short	0x0020


	//----- nvinfo : EIATTR_SW_WAR
	.align		4
.L_79:
        /*0084*/ 	.byte	0x04, 0x36
        /*0086*/ 	.short	(.L_81 - .L_80)
.L_80:
        /*0088*/ 	.word	0x00000008
.L_81:


//--------------------- .nv.info._Z10vectorAddNPKfS0_Pfii --------------------------
	.section	.nv.info._Z10vectorAddNPKfS0_Pfii,"",@"SHT_CUDA_INFO"
	.sectionflags	@""
	.align	4


	//----- nvinfo : EIATTR_CUDA_API_VERSION
	.align		4
        /*0000*/ 	.byte	0x04, 0x37
        /*0002*/ 	.short	(.L_83 - .L_82)
.L_82:
        /*0004*/ 	.word	0x00000082


	//----- nvinfo : EIATTR_KPARAM_INFO
	.align		4
.L_83:
        /*0008*/ 	.byte	0x04, 0x17
        /*000a*/ 	.short	(.L_85 - .L_84)
.L_84:
        /*000c*/ 	.word	0x00000000
        /*0010*/ 	.short	0x0004
        /*0012*/ 	.short	0x001c
        /*0014*/ 	.byte	0x00, 0xf0, 0x11, 0x00


	//----- nvinfo : EIATTR_KPARAM_INFO
	.align		4
.L_85:
        /*0018*/ 	.byte	0x04, 0x17
        /*001a*/ 	.short	(.L_87 - .L_86)
.L_86:
        /*001c*/ 	.word	0x00000000
        /*0020*/ 	.short	0x0003
        /*0022*/ 	.short	0x0018
        /*0024*/ 	.byte	0x00, 0xf0, 0x11, 0x00


	//----- nvinfo : EIATTR_KPARAM_INFO
	.align		4
.L_87:
        /*0028*/ 	.byte	0x04, 0x17
        /*002a*/ 	.short	(.L_89 - .L_88)
.L_88:
        /*002c*/ 	.word	0x00000000
        /*0030*/ 	.short	0x0002
        /*0032*/ 	.short	0x0010
        /*0034*/ 	.byte	0x00, 0xf5, 0x21, 0x00


	//----- nvinfo : EIATTR_KPARAM_INFO
	.align		4
.L_89:
        /*0038*/ 	.byte	0x04, 0x17
        /*003a*/ 	.short	(.L_91 - .L_90)
.L_90:
        /*003c*/ 	.word	0x00000000
        /*0040*/ 	.short	0x0001
        /*0042*/ 	.short	0x0008
        /*0044*/ 	.byte	0x00, 0xf5, 0x21, 0x00


	//----- nvinfo : EIATTR_KPARAM_INFO
	.align		4
.L_91:
        /*0048*/ 	.byte	0x04, 0x17
        /*004a*/ 	.short	(.L_93 - .L_92)
.L_92:
        /*004c*/ 	.word	0x00000000
        /*0050*/ 	.short	0x0000
        /*0052*/ 	.short	0x0000
        /*0054*/ 	.byte	0x00, 0xf5, 0x21, 0x00


	//----- nvinfo : EIATTR_SPARSE_MMA_MASK
	.align		4
.L_93:
        /*0058*/ 	.byte	0x03, 0x50
        /*005a*/ 	.short	0x0000


	//----- nvinfo : EIATTR_MAXREG_COUNT
	.align		4
        /*005c*/ 	.byte	0x03, 0x1b
        /*005e*/ 	.short	0x00ff


	//----- nvinfo : EIATTR_MERCURY_ISA_VERSION
	.align		4
        /*0060*/ 	.byte	0x03, 0x5f
        /*0062*/ 	.short	0x0101


	//----- nvinfo : EIATTR_VRC_CTA_INIT_COUNT
	.align		4
        /*0064*/ 	.byte	0x02, 0x4a
	.zero		1
	.zero		1


	//----- nvinfo : EIATTR_EXIT_INSTR_OFFSETS
	.align		4
        /*0068*/ 	.byte	0x04, 0x1c
        /*006a*/ 	.short	(.L_95 - .L_94)


	//   ....[0]....
.L_94:
        /*006c*/ 	.word	0x00000200


	//   ....[1]....
        /*0070*/ 	.word	0x00000800


	//   ....[2]....
        /*0074*/ 	.word	0x00000ad0


	//   ....[3]....
        /*0078*/ 	.word	0x00000ca0


	//   ....[4]....
        /*007c*/ 	.word	0x00000db0


	//----- nvinfo : EIATTR_CBANK_PARAM_SIZE
	.align		4
.L_95:
        /*0080*/ 	.byte	0x03, 0x19
        /*0082*/ 	.short	0x0020


	//----- nvinfo : EIATTR_PARAM_CBANK
	.align		4
        /*0084*/ 	.byte	0x04, 0x0a
        /*0086*/ 	.short	(.L_97 - .L_96)
	.align		4
.L_96:
        /*0088*/ 	.word	index@(.nv.constant0._Z10vectorAddNPKfS0_Pfii)
        /*008c*/ 	.short	0x0380
        /*008e*/ 	.short	0x0020


	//----- nvinfo : EIATTR_SW_WAR
	.align		4
.L_97:
        /*0090*/ 	.byte	0x04, 0x36
        /*0092*/ 	.short	(.L_99 - .L_98)
.L_98:
        /*0094*/ 	.word	0x00000008
.L_99:


//--------------------- .nv.info._Z9vectorAddPKfS0_Pfi --------------------------
	.section	.nv.info._Z9vectorAddPKfS0_Pfi,"",@"SHT_CUDA_INFO"
	.sectionflags	@""
	.align	4


	//----- nvinfo : EIATTR_CUDA_API_VERSION
	.align		4
        /*0000*/ 	.byte	0x04, 0x37
        /*0002*/ 	.short	(.L_101 - .L_100)
.L_100:
        /*0004*/ 	.word	0x00000082


	//----- nvinfo : EIATTR_KPARAM_INFO
	.align		4
.L_101:
        /*0008*/ 	.byte	0x04, 0x17
        /*000a*/ 	.short	(.L_103 - .L_102)
.L_102:
        /*000c*/ 	.word	0x00000000
        /*0010*/ 	.short	0x0003
        /*0012*/ 	.short	0x0018
        /*0014*/ 	.byte	0x00, 0xf0, 0x11, 0x00


	//----- nvinfo : EIATTR_KPARAM_INFO
	.align		4
.L_103:
        /*0018*/ 	.byte	0x04, 0x17
        /*001a*/ 	.short	(.L_105 - .L_104)
.L_104:
        /*001c*/ 	.word	0x00000000
        /*0020*/ 	.short	0x0002
        /*0022*/ 	.short	0x0010
        /*0024*/ 	.byte	0x00, 0xf5, 0x21, 0x00


	//----- nvinfo : EIATTR_KPARAM_INFO
	.align		4
.L_105:
        /*0028*/ 	.byte	0x04, 0x17
        /*002a*/ 	.short	(.L_107 - .L_106)
.L_106:
        /*002c*/ 	.word	0x00000000
        /*0030*/ 	.short	0x0001
        /*0032*/ 	.short	0x0008
        /*0034*/ 	.byte	0x00, 0xf5, 0x21, 0x00


	//----- nvinfo : EIATTR_KPARAM_INFO
	.align		4
.L_107:
        /*0038*/ 	.byte	0x04, 0x17
        /*003a*/ 	.short	(.L_109 - .L_108)
.L_108:
        /*003c*/ 	.word	0x00000000
        /*0040*/ 	.short	0x0000
        /*0042*/ 	.short	0x0000
        /*0044*/ 	.byte	0x00, 0xf5, 0x21, 0x00


	//----- nvinfo : EIATTR_SPARSE_MMA_MASK
	.align		4
.L_109:
        /*0048*/ 	.byte	0x03, 0x50
        /*004a*/ 	.short	0x0000


	//----- nvinfo : EIATTR_MAXREG_COUNT
	.align		4
        /*004c*/ 	.byte	0x03, 0x1b
        /*004e*/ 	.short	0x00ff


	//----- nvinfo : EIATTR_MERCURY_ISA_VERSION
	.align		4
        /*0050*/ 	.byte	0x03, 0x5f
        /*0052*/ 	.short	0x0101


	//----- nvinfo : EIATTR_VRC_CTA_INIT_COUNT
	.align		4
        /*0054*/ 	.byte	0x02, 0x4a
	.zero		1
	.zero		1


	//----- nvinfo : EIATTR_EXIT_INSTR_OFFSETS
	.align		4
        /*0058*/ 	.byte	0x04, 0x1c
        /*005a*/ 	.short	(.L_111 - .L_110)


	//   ....[0]....
.L_110:
        /*005c*/ 	.word	0x00000070


	//   ....[1]....
        /*0060*/ 	.word	0x00000130


	//----- nvinfo : EIATTR_CBANK_PARAM_SIZE
	.align		4
.L_111:
        /*0064*/ 	.byte	0x03, 0x19
        /*0066*/ 	.short	0x001c


	//----- nvinfo : EIATTR_PARAM_CBANK
	.align		4
        /*0068*/ 	.byte	0x04, 0x0a
        /*006a*/ 	.short	(.L_113 - .L_112)
	.align		4
.L_112:
        /*006c*/ 	.word	index@(.nv.constant0._Z9vectorAddPKfS0_Pfi)
        /*0070*/ 	.short	0x0380
        /*0072*/ 	.short	0x001c


	//----- nvinfo : EIATTR_SW_WAR
	.align		4
.L_113:
        /*0074*/ 	.byte	0x04, 0x36
        /*0076*/ 	.short	(.L_115 - .L_114)
.L_114:
        /*0078*/ 	.word	0x00000008
.L_115:


//--------------------- .nv.callgraph             --------------------------
	.section	.nv.callgraph,"",@"SHT_CUDA_CALLGRAPH"
	.align	4
	.sectionentsize	8
	.align		4
        /*0000*/ 	.word	0x00000000
	.align		4
        /*0004*/ 	.word	0xffffffff
	.align		4
        /*0008*/ 	.word	0x00000000
	.align		4
        /*000c*/ 	.word	0xfffffffe
	.align		4
        /*0010*/ 	.word	0x00000000
	.align		4
        /*0014*/ 	.word	0xfffffffd
	.align		4
        /*0018*/ 	.word	0x00000000
	.align		4
        /*001c*/ 	.word	0xfffffffc


//--------------------- .text._Z12matrixInit2DPPfS_ii --------------------------
	.section	.text._Z12matrixInit2DPPfS_ii,"ax",@progbits
	.align	128
        .global         _Z12matrixInit2DPPfS_ii
        .type           _Z12matrixInit2DPPfS_ii,@function
        .size           _Z12matrixInit2DPPfS_ii,(.L_x_10 - _Z12matrixInit2DPPfS_ii)
        .other          _Z12matrixInit2DPPfS_ii,@"STO_CUDA_ENTRY STV_DEFAULT"
_Z12matrixInit2DPPfS_ii:
.text._Z12matrixInit2DPPfS_ii:
[----:B------:R-:W-:Y:S01]  /*0000*/  LDC R1, c[0x0][0x37c] ;  /* 0x0000df00ff017b82 */ /* 0x000fe20000000800 */
[----:B------:R-:W0:Y:S01]  /*0010*/  S2R R7, SR_CTAID.X ;  /* 0x0000000000077919 */ /* 0x000e220000002500 */
[----:B------:R-:W0:Y:S01]  /*0020*/  LDCU UR4, c[0x0][0x360] ;  /* 0x00006c00ff0477ac */ /* 0x000e220008000800 */
[----:B------:R-:W0:Y:S01]  /*0030*/  S2R R0, SR_TID.X ;  /* 0x0000000000007919 */ /* 0x000e220000002100 */
[----:B------:R-:W1:Y:S01]  /*0040*/  LDCU UR5, c[0x0][0x390] ;  /* 0x00007200ff0577ac */ /* 0x000e620008000800 */
[----:B0-----:R-:W-:-:S05]  /*0050*/  IMAD R7, R7, UR4, R0 ;  /* 0x0000000407077c24 */ /* 0x001fca000f8e0200 */
[----:B-1----:R-:W-:-:S13]  /*0060*/  ISETP.GE.AND P0, PT, R7, UR5, PT ;  /* 0x0000000507007c0c */ /* 0x002fda000bf06270 */
[----:B------:R-:W-:Y:S05]  /*0070*/  @P0 EXIT ;  /* 0x000000000000094d */ /* 0x000fea0003800000 */
[----:B------:R-:W0:Y:S01]  /*0080*/  LDC.64 R4, c[0x0][0x380] ;  /* 0x0000e000ff047b82 */ /* 0x000e220000000a00 */
[----:B------:R-:W1:Y:S01]  /*0090*/  LDCU UR6, c[0x0][0x394] ;  /* 0x00007280ff0677ac */ /* 0x000e620008000800 */
[----:B------:R-:W2:Y:S06]  /*00a0*/  LDCU.64 UR4, c[0x0][0x358] ;  /* 0x00006b00ff0477ac */ /* 0x000eac0008000a00 */
[----:B------:R-:W3:Y:S01]  /*00b0*/  LDC.64 R2, c[0x0][0x388] ;  /* 0x0000e200ff027b82 */ /* 0x000ee20000000a00 */
[C---:B-1----:R-:W-:Y:S02]  /*00c0*/  IMAD R9, R7.reuse, UR6, RZ ;  /* 0x0000000607097c24 */ /* 0x042fe4000f8e02ff */
[----:B0-----:R-:W-:-:S04]  /*00d0*/  IMAD.WIDE R4, R7, 0x8, R4 ;  /* 0x0000000807047825 */ /* 0x001fc800078e0204 */
[----:B---3--:R-:W-:-:S05]  /*00e0*/  IMAD.WIDE R2, R9, 0x4, R2 ;  /* 0x0000000409027825 */ /* 0x008fca00078e0202 */
[----:B--2---:R-:W-:Y:S01]  /*00f0*/  STG.E.64 desc[UR4][R4.64], R2 ;  /* 0x0000000204007986 */ /* 0x004fe2000c101b04 */
[----:B------:R-:W-:Y:S05]  /*0100*/  EXIT ;  /* 0x000000000000794d */ /* 0x000fea0003800000 */
.L_x_0:
[----:B------:R-:W-:-:S00]  /*0110*/  BRA `(.L_x_0) ;  /* 0xfffffffc00fc7947 */ /* 0x000fc0000383ffff */
[----:B------:R-:W-:-:S00]  /*0120*/  NOP ;  /* 0x0000000000007918 */ /* 0x000fc00000000000 */
        /* <DEDUP_REMOVED lines=13> */
.L_x_10:


//--------------------- .text._Z11matrixAdd1DPKfS0_Pfii --------------------------
	.section	.text._Z11matrixAdd1DPKfS0_Pfii,"ax",@progbits
	.align	128
        .global         _Z11matrixAdd1DPKfS0_Pfii
        .type           _Z11matrixAdd1DPKfS0_Pfii,@function
        .size           _Z11matrixAdd1DPKfS0_Pfii,(.L_x_11 - _Z11matrixAdd1DPKfS0_Pfii)
        .other          _Z11matrixAdd1DPKfS0_Pfii,@"STO_CUDA_ENTRY STV_DEFAULT"
_Z11matrixAdd1DPKfS0_Pfii:
.text._Z11matrixAdd1DPKfS0_Pfii:
[----:B------:R-:W-:Y:S01]  /*0000*/  LDC R1, c[0x0][0x37c] ;  /* 0x0000df00ff017b82 */ /* 0x000fe20000000800 */
[----:B------:R-:W0:Y:S01]  /*0010*/  S2R R3, SR_CTAID.X ;  /* 0x0000000000037919 */ /* 0x000e220000002500 */
[----:B------:R-:W1:Y:S01]  /*0020*/  LDCU UR4, c[0x0][0x364] ;  /* 0x00006c80ff0477ac */ /* 0x000e620008000800 */
[----:B------:R-:W0:Y:S01]  /*0030*/  S2R R2, SR_TID.X ;  /* 0x0000000000027919 */ /* 0x000e220000002100 */
[----:B------:R-:W0:Y:S01]  /*0040*/  LDCU UR5, c[0x0][0x360] ;  /* 0x00006c00ff0577ac */ /* 0x000e220008000800 */
[----:B------:R-:W1:Y:S01]  /*0050*/  S2R R0, SR_CTAID.Y ;  /* 0x0000000000007919 */ /* 0x000e620000002600 */
[----:B------:R-:W2:Y:S01]  /*0060*/  LDCU.64 UR6, c[0x0][0x398] ;  /* 0x00007300ff0677ac */ /* 0x000ea20008000a00 */
[----:B------:R-:W1:Y:S01]  /*0070*/  S2R R5, SR_TID.Y ;  /* 0x0000000000057919 */ /* 0x000e620000002200 */
[----:B0-----:R-:W-:-:S05]  /*0080*/  IMAD R3, R3, UR5, R2 ;  /* 0x0000000503037c24 */ /* 0x001fca000f8e0202 */
[----:B--2---:R-:W-:Y:S01]  /*0090*/  ISETP.GE.AND P0, PT, R3, UR7, PT ;  /* 0x0000000703007c0c */ /* 0x004fe2000bf06270 */
[----:B-1----:R-:W-:-:S04]  /*00a0*/  IMAD R0, R0, UR4, R5 ;  /* 0x0000000400007c24 */ /* 0x002fc8000f8e0205 */
[C---:B------:R-:W-:Y:S01]  /*00b0*/  IMAD R9, R0.reuse, UR7, R3 ;  /* 0x0000000700097c24 */ /* 0x040fe2000f8e0203 */
[----:B------:R-:W-:-:S13]  /*00c0*/  ISETP.GE.OR P0, PT, R0, UR6, P0 ;  /* 0x0000000600007c0c */ /* 0x000fda0008706670 */
[----:B------:R-:W-:Y:S05]  /*00d0*/  @P0 EXIT ;  /* 0x000000000000094d */ /* 0x000fea0003800000 */
[----:B------:R-:W0:Y:S01]  /*00e0*/  LDC.64 R2, c[0x0][0x380] ;  /* 0x0000e000ff027b82 */ /* 0x000e220000000a00 */
[----:B------:R-:W1:Y:S07]  /*00f0*/  LDCU.64 UR4, c[0x0][0x358] ;  /* 0x00006b00ff0477ac */ /* 0x000e6e0008000a00 */
[----:B------:R-:W2:Y:S08]  /*0100*/  LDC.64 R4, c[0x0][0x388] ;  /* 0x0000e200ff047b82 */ /* 0x000eb00000000a00 */
[----:B------:R-:W3:Y:S01]  /*0110*/  LDC.64 R6, c[0x0][0x390] ;  /* 0x0000e400ff067b82 */ /* 0x000ee20000000a00 */
[----:B0-----:R-:W-:-:S06]  /*0120*/  IMAD.WIDE R2, R9, 0x4, R2 ;  /* 0x0000000409027825 */ /* 0x001fcc00078e0202 */
[----:B-1----:R-:W4:Y:S01]  /*0130*/  LDG.E R2, desc[UR4][R2.64] ;  /* 0x0000000402027981 */ /* 0x002f22000c1e1900 */
[----:B--2---:R-:W-:-:S06]  /*0140*/  IMAD.WIDE R4, R9, 0x4, R4 ;  /* 0x0000000409047825 */ /* 0x004fcc00078e0204 */
[----:B------:R-:W4:Y:S01]  /*0150*/  LDG.E R5, desc[UR4][R4.64] ;  /* 0x0000000404057981 */ /* 0x000f22000c1e1900 */
[----:B---3--:R-:W-:-:S04]  /*0160*/  IMAD.WIDE R6, R9, 0x4, R6 ;  /* 0x0000000409067825 */ /* 0x008fc800078e0206 */
[----:B----4-:R-:W-:-:S05]  /*0170*/  FADD R9, R2, R5 ;  /* 0x0000000502097221 */ /* 0x010fca0000000000 */
[----:B------:R-:W-:Y:S01]  /*0180*/  STG.E desc[UR4][R6.64], R9 ;  /* 0x0000000906007986 */ /* 0x000fe2000c101904 */
[----:B------:R-:W-:Y:S05]  /*0190*/  EXIT ;  /* 0x000000000000794d */ /* 0x000fea0003800000 */
.L_x_1:
        /* <DEDUP_REMOVED lines=14> */
.L_x_11:


//--------------------- .text._Z11matrixAdd2DPPfS0_S0_ii --------------------------
	.section	.text._Z11matrixAdd2DPPfS0_S0_ii,"ax",@progbits
	.align	128
        .global         _Z11matrixAdd2DPPfS0_S0_ii
        .type           _Z11matrixAdd2DPPfS0_S0_ii,@function
        .size           _Z11matrixAdd2DPPfS0_S0_ii,(.L_x_12 - _Z11matrixAdd2DPPfS0_S0_ii)
        .other          _Z11matrixAdd2DPPfS0_S0_ii,@"STO_CUDA_ENTRY STV_DEFAULT"
_Z11matrixAdd2DPPfS0_S0_ii:
.text._Z11matrixAdd2DPPfS0_S0_ii:
        /* <DEDUP_REMOVED lines=10> */
[----:B-1----:R-:W-:-:S05]  /*00a0*/  IMAD R5, R5, UR4, R0 ;  /* 0x0000000405057c24 */ /* 0x002fca000f8e0200 */
[----:B------:R-:W-:-:S13]  /*00b0*/  ISETP.GE.OR P0, PT, R5, UR6, P0 ;  /* 0x0000000605007c0c */ /* 0x000fda0008706670 */
[----:B------:R-:W-:Y:S05]  /*00c0*/  @P0 EXIT ;  /* 0x000000000000094d */ /* 0x000fea0003800000 */
[----:B------:R-:W0:Y:S01]  /*00d0*/  LDC.64 R2, c[0x0][0x380] ;  /* 0x0000e000ff027b82 */ /* 0x000e220000000a00 */
[----:B------:R-:W1:Y:S07]  /*00e0*/  LDCU.64 UR4, c[0x0][0x358] ;  /* 0x00006b00ff0477ac */ /* 0x000e6e0008000a00 */
[----:B------:R-:W2:Y:S08]  /*00f0*/  LDC.64 R6, c[0x0][0x388] ;  /* 0x0000e200ff067b82 */ /* 0x000eb00000000a00 */
[----:B------:R-:W3:Y:S01]  /*0100*/  LDC.64 R10, c[0x0][0x390] ;  /* 0x0000e400ff0a7b82 */ /* 0x000ee20000000a00 */
[----:B0-----:R-:W-:-:S06]  /*0110*/  IMAD.WIDE.U32 R2, R5, 0x8, R2 ;  /* 0x0000000805027825 */ /* 0x001fcc00078e0002 */
[----:B-1----:R-:W4:Y:S01]  /*0120*/  LDG.E.64 R2, desc[UR4][R2.64] ;  /* 0x0000000402027981 */ /* 0x002f22000c1e1b00 */
[----:B--2---:R-:W-:-:S06]  /*0130*/  IMAD.WIDE.U32 R6, R5, 0x8, R6 ;  /* 0x0000000805067825 */ /* 0x004fcc00078e0006 */
[----:B------:R-:W2:Y:S01]  /*0140*/  LDG.E.64 R6, desc[UR4][R6.64] ;  /* 0x0000000406067981 */ /* 0x000ea2000c1e1b00 */
[----:B---3--:R-:W-:-:S06]  /*0150*/  IMAD.WIDE.U32 R10, R5, 0x8, R10 ;  /* 0x00000008050a7825 */ /* 0x008fcc00078e000a */
[----:B------:R-:W3:Y:S01]  /*0160*/  LDG.E.64 R10, desc[UR4][R10.64] ;  /* 0x000000040a0a7981 */ /* 0x000ee2000c1e1b00 */
[----:B----4-:R-:W-:-:S06]  /*0170*/  IMAD.WIDE R4, R13, 0x4, R2 ;  /* 0x000000040d047825 */ /* 0x010fcc00078e0202 */
[----:B------:R-:W4:Y:S01]  /*0180*/  LDG.E R4, desc[UR4][R4.64] ;  /* 0x0000000404047981 */ /* 0x000f22000c1e1900 */
[----:B--2---:R-:W-:-:S06]  /*0190*/  IMAD.WIDE R8, R13, 0x4, R6 ;  /* 0x000000040d087825 */ /* 0x004fcc00078e0206 */
[----:B------:R-:W4:Y:S01]  /*01a0*/  LDG.E R9, desc[UR4][R8.64] ;  /* 0x0000000408097981 */ /* 0x000f22000c1e1900 */
[----:B---3--:R-:W-:-:S04]  /*01b0*/  IMAD.WIDE R12, R13, 0x4, R10 ;  /* 0x000000040d0c7825 */ /* 0x008fc800078e020a */
[----:B----4-:R-:W-:-:S05]  /*01c0*/  FADD R15, R4, R9 ;  /* 0x00000009040f7221 */ /* 0x010fca0000000000 */
[----:B------:R-:W-:Y:S01]  /*01d0*/  STG.E desc[UR4][R12.64], R15 ;  /* 0x0000000f0c007986 */ /* 0x000fe2000c101904 */
[----:B------:R-:W-:Y:S05]  /*01e0*/  EXIT ;  /* 0x000000000000794d */ /* 0x000fea0003800000 */
.L_x_2:
        /* <DEDUP_REMOVED lines=9> */
.L_x_12:


//--------------------- .text._Z10vectorAddNPKfS0_Pfii --------------------------
	.section	.text._Z10vectorAddNPKfS0_Pfii,"ax",@progbits
	.align	128
        .global         _Z10vectorAddNPKfS0_Pfii
        .type           _Z10vectorAddNPKfS0_Pfii,@function
        .size           _Z10vectorAddNPKfS0_Pfii,(.L_x_13 - _Z10vectorAddNPKfS0_Pfii)
        .other          _Z10vectorAddNPKfS0_Pfii,@"STO_CUDA_ENTRY STV_DEFAULT"
_Z10vectorAddNPKfS0_Pfii:
.text._Z10vectorAddNPKfS0_Pfii:
[----:B------:R-:W-:Y:S08]  /*0000*/  LDC R1, c[0x0][0x37c] ;  /* 0x0000df00ff017b82 */ /* 0x000ff00000000800 */
[----:B------:R-:W0:Y:S01]  /*0010*/  LDC.64 R4, c[0x0][0x398] ;  /* 0x0000e600ff047b82 */ /* 0x000e220000000a00 */
[----:B------:R-:W1:Y:S01]  /*0020*/  LDCU UR4, c[0x0][0x360] ;  /* 0x00006c00ff0477ac */ /* 0x000e620008000800 */
[----:B0-----:R-:W-:-:S02]  /*0030*/  IABS R9, R5 ;  /* 0x0000000500097213 */ /* 0x001fc40000000000 */
[----:B------:R-:W-:Y:S02]  /*0040*/  IADD3 R4, PT, PT, R4, -0x1, R5 ;  /* 0xffffffff04047810 */ /* 0x000fe40007ffe005 */
[----:B------:R-:W0:Y:S08]  /*0050*/  I2F.RP R0, R9 ;  /* 0x0000000900007306 */ /* 0x000e300000209400 */
[----:B0-----:R-:W0:Y:S02]  /*0060*/  MUFU.RCP R0, R0 ;  /* 0x0000000000007308 */ /* 0x001e240000001000 */
[----:B0-----:R-:W-:-:S06]  /*0070*/  IADD3 R2, PT, PT, R0, 0xffffffe, RZ ;  /* 0x0ffffffe00027810 */ /* 0x001fcc0007ffe0ff */
[----:B------:R0:W2:Y:S02]  /*0080*/  F2I.FTZ.U32.TRUNC.NTZ R3, R2 ;  /* 0x0000000200037305 */ /* 0x0000a4000021f000 */
[----:B0-----:R-:W-:Y:S01]  /*0090*/  HFMA2 R2, -RZ, RZ, 0, 0 ;  /* 0x00000000ff027431 */ /* 0x001fe200000001ff */
[----:B--2---:R-:W-:-:S05]  /*00a0*/  IADD3 R6, PT, PT, RZ, -R3, RZ ;  /* 0x80000003ff067210 */ /* 0x004fca0007ffe0ff */
[----:B------:R-:W-:Y:S01]  /*00b0*/  IMAD R7, R6, R9, RZ ;  /* 0x0000000906077224 */ /* 0x000fe200078e02ff */
[----:B------:R-:W-:Y:S02]  /*00c0*/  IABS R6, R4 ;  /* 0x0000000400067213 */ /* 0x000fe40000000000 */
[----:B------:R-:W-:Y:S01]  /*00d0*/  LOP3.LUT R4, R4, R5, RZ, 0x3c, !PT ;  /* 0x0000000504047212 */ /* 0x000fe200078e3cff */
[----:B------:R-:W-:Y:S02]  /*00e0*/  IMAD.HI.U32 R3, R3, R7, R2 ;  /* 0x0000000703037227 */ /* 0x000fe400078e0002 */
[----:B------:R-:W1:Y:S01]  /*00f0*/  S2R R2, SR_CTAID.X ;  /* 0x0000000000027919 */ /* 0x000e620000002500 */
[----:B------:R-:W-:-:S03]  /*0100*/  ISETP.GE.AND P2, PT, R4, RZ, PT ;  /* 0x000000ff0400720c */ /* 0x000fc60003f46270 */
[----:B------:R-:W-:Y:S01]  /*0110*/  IMAD.HI.U32 R3, R3, R6, RZ ;  /* 0x0000000603037227 */ /* 0x000fe200078e00ff */
[----:B------:R-:W1:Y:S04]  /*0120*/  S2R R7, SR_TID.X ;  /* 0x0000000000077919 */ /* 0x000e680000002100 */
[----:B------:R-:W-:-:S05]  /*0130*/  IADD3 R0, PT, PT, -R3, RZ, RZ ;  /* 0x000000ff03007210 */ /* 0x000fca0007ffe1ff */
[----:B------:R-:W-:-:S05]  /*0140*/  IMAD R0, R9, R0, R6 ;  /* 0x0000000009007224 */ /* 0x000fca00078e0206 */
[----:B------:R-:W-:-:S13]  /*0150*/  ISETP.GT.U32.AND P1, PT, R9, R0, PT ;  /* 0x000000000900720c */ /* 0x000fda0003f24070 */
[-C--:B------:R-:W-:Y:S02]  /*0160*/  @!P1 IADD3 R0, PT, PT, R0, -R9.reuse, RZ ;  /* 0x8000000900009210 */ /* 0x080fe40007ffe0ff */
[----:B------:R-:W-:Y:S02]  /*0170*/  @!P1 IADD3 R3, PT, PT, R3, 0x1, RZ ;  /* 0x0000000103039810 */ /* 0x000fe40007ffe0ff */
[----:B------:R-:W-:Y:S01]  /*0180*/  ISETP.GE.U32.AND P0, PT, R0, R9, PT ;  /* 0x000000090000720c */ /* 0x000fe20003f06070 */
[----:B-1----:R-:W-:Y:S01]  /*0190*/  IMAD R0, R2, UR4, R7 ;  /* 0x0000000402007c24 */ /* 0x002fe2000f8e0207 */
[----:B------:R-:W-:-:S11]  /*01a0*/  ISETP.NE.AND P1, PT, R5, RZ, PT ;  /* 0x000000ff0500720c */ /* 0x000fd60003f25270 */
[----:B------:R-:W-:Y:S02]  /*01b0*/  @P0 IADD3 R3, PT, PT, R3, 0x1, RZ ;  /* 0x0000000103030810 */ /* 0x000fe40007ffe0ff */
[----:B------:R-:W-:Y:S02]  /*01c0*/  ISETP.GE.AND P0, PT, R5, 0x1, PT ;  /* 0x000000010500780c */ /* 0x000fe40003f06270 */
[----:B------:R-:W-:Y:S02]  /*01d0*/  @!P2 IADD3 R3, PT, PT, -R3, RZ, RZ ;  /* 0x000000ff0303a210 */ /* 0x000fe40007ffe1ff */
[----:B------:R-:W-:-:S04]  /*01e0*/  @!P1 LOP3.LUT R3, RZ, R5, RZ, 0x33, !PT ;  /* 0x00000005ff039212 */ /* 0x000fc800078e33ff */
[----:B------:R-:W-:-:S13]  /*01f0*/  ISETP.GE.OR P0, PT, R0, R3, !P0 ;  /* 0x000000030000720c */ /* 0x000fda0004706670 */
[----:B------:R-:W-:Y:S05]  /*0200*/  @P0 EXIT ;  /* 0x000000000000094d */ /* 0x000fea0003800000 */
[C---:B------:R-:W-:Y:S01]  /*0210*/  ISETP.GE.U32.AND P0, PT, R5.reuse, 0x10, PT ;  /* 0x000000100500780c */ /* 0x040fe20003f06070 */
[----:B------:R-:W0:Y:S01]  /*0220*/  LDCU.64 UR12, c[0x0][0x358] ;  /* 0x00006b00ff0c77ac */ /* 0x000e220008000a00 */
[----:B------:R-:W-:Y:S01]  /*0230*/  LOP3.LUT R14, R5, 0xf, RZ, 0xc0, !PT ;  /* 0x0000000f050e7812 */ /* 0x000fe200078ec0ff */
[----:B------:R-:W-:Y:S01]  /*0240*/  IMAD R0, R0, R5, RZ ;  /* 0x0000000500007224 */ /* 0x000fe200078e02ff */
[----:B------:R-:W-:Y:S02]  /*0250*/  MOV R3, RZ ;  /* 0x000000ff00037202 */ /* 0x000fe40000000f00 */
[----:B------:R-:W-:-:S07]  /*0260*/  ISETP.NE.AND P1, PT, R14, RZ, PT ;  /* 0x000000ff0e00720c */ /* 0x000fce0003f25270 */
[----:B------:R-:W-:Y:S06]  /*0270*/  @!P0 BRA `(.L_x_3) ;  /* 0x0000000400608947 */ /* 0x000fec0003800000 */
[----:B------:R-:W1:Y:S01]  /*0280*/  LDCU.128 UR4, c[0x0][0x380] ;  /* 0x00007000ff0477ac */ /* 0x000e620008000c00 */
[----:B------:R-:W-:Y:S02]  /*0290*/  LOP3.LUT R3, R5, 0x7ffffff0, RZ, 0xc0, !PT ;  /* 0x7ffffff005037812 */ /* 0x000fe400078ec0ff */
[----:B------:R-:W-:Y:S01]  /*02a0*/  MOV R2, R0 ;  /* 0x0000000000027202 */ /* 0x000fe20000000f00 */
[----:B------:R-:W2:Y:S01]  /*02b0*/  LDCU.64 UR10, c[0x0][0x390] ;  /* 0x00007200ff0a77ac */ /* 0x000ea20008000a00 */
[----:B------:R-:W-:Y:S01]  /*02c0*/  IADD3 R4, PT, PT, -R3, RZ, RZ ;  /* 0x000000ff03047210 */ /* 0x000fe20007ffe1ff */
[----:B-1----:R-:W-:Y:S02]  /*02d0*/  UIADD3 UR8, UP0, UPT, UR4, 0x20, URZ ;  /* 0x0000002004087890 */ /* 0x002fe4000ff1e0ff */
[----:B------:R-:W-:Y:S02]  /*02e0*/  UIADD3 UR6, UP1, UPT, UR6, 0x20, URZ ;  /* 0x0000002006067890 */ /* 0x000fe4000ff3e0ff */
[----:B--2---:R-:W-:-:S02]  /*02f0*/  UIADD3 UR4, UP2, UPT, UR10, 0x20, URZ ;  /* 0x000000200a047890 */ /* 0x004fc4000ff5e0ff */
[----:B------:R-:W-:Y:S02]  /*0300*/  UIADD3.X UR9, UPT, UPT, URZ, UR5, URZ, UP0, !UPT ;  /* 0x00000005ff097290 */ /* 0x000fe400087fe4ff */
[----:B------:R-:W-:Y:S02]  /*0310*/  UIADD3.X UR7, UPT, UPT, URZ, UR7, URZ, UP1, !UPT ;  /* 0x00000007ff077290 */ /* 0x000fe40008ffe4ff */
[----:B------:R-:W-:-:S12]  /*0320*/  UIADD3.X UR5, UPT, UPT, URZ, UR11, URZ, UP2, !UPT ;  /* 0x0000000bff057290 */ /* 0x000fd800097fe4ff */
.L_x_4:
[----:B------:R-:W-:Y:S02]  /*0330*/  MOV R6, UR8 ;  /* 0x0000000800067c02 */ /* 0x000fe40008000f00 */
[----:B------:R-:W-:Y:S02]  /*0340*/  MOV R7, UR9 ;  /* 0x0000000900077c02 */ /* 0x000fe40008000f00 */
[----:B------:R-:W-:Y:S02]  /*0350*/  MOV R8, UR6 ;  /* 0x0000000600087c02 */ /* 0x000fe40008000f00 */
[----:B------:R-:W-:Y:S01]  /*0360*/  MOV R9, UR7 ;  /* 0x0000000700097c02 */ /* 0x000fe20008000f00 */
[----:B------:R-:W-:-:S04]  /*0370*/  IMAD.WIDE R6, R2, 0x4, R6 ;  /* 0x0000000402067825 */ /* 0x000fc800078e0206 */
[----:B------:R-:W-:Y:S01]  /*0380*/  IMAD.WIDE R8, R2, 0x4, R8 ;  /* 0x0000000402087825 */ /* 0x000fe200078e0208 */
[----:B0-----:R-:W2:Y:S04]  /*0390*/  LDG.E R12, desc[UR12][R6.64+-0x20] ;  /* 0xffffe00c060c7981 */ /* 0x001ea8000c1e1900 */
[----:B----4-:R-:W2:Y:S01]  /*03a0*/  LDG.E R13, desc[UR12][R8.64+-0x20] ;  /* 0xffffe00c080d7981 */ /* 0x010ea2000c1e1900 */
[----:B------:R-:W-:Y:S02]  /*03b0*/  MOV R10, UR4 ;  /* 0x00000004000a7c02 */ /* 0x000fe40008000f00 */
[----:B------:R-:W-:-:S03]  /*03c0*/  MOV R11, UR5 ;  /* 0x00000005000b7c02 */ /* 0x000fc60008000f00 */
[----:B------:R-:W-:-:S04]  /*03d0*/  IMAD.WIDE R10, R2, 0x4, R10 ;  /* 0x00000004020a7825 */ /* 0x000fc800078e020a */
[----:B--2---:R-:W-:-:S05]  /*03e0*/  FADD R13, R12, R13 ;  /* 0x0000000d0c0d7221 */ /* 0x004fca0000000000 */
[----:B------:R0:W-:Y:S04]  /*03f0*/  STG.E desc[UR12][R10.64+-0x20], R13 ;  /* 0xffffe00d0a007986 */ /* 0x0001e8000c10190c */
[----:B------:R-:W2:Y:S04]  /*0400*/  LDG.E R12, desc[UR12][R6.64+-0x1c] ;  /* 0xffffe40c060c7981 */ /* 0x000ea8000c1e1900 */
[----:B------:R-:W2:Y:S02]  /*0410*/  LDG.E R15, desc[UR12][R8.64+-0x1c] ;  /* 0xffffe40c080f7981 */ /* 0x000ea4000c1e1900 */
[----:B--2---:R-:W-:-:S05]  /*0420*/  FADD R15, R12, R15 ;  /* 0x0000000f0c0f7221 */ /* 0x004fca0000000000 */
[----:B------:R1:W-:Y:S04]  /*0430*/  STG.E desc[UR12][R10.64+-0x1c], R15 ;  /* 0xffffe40f0a007986 */ /* 0x0003e8000c10190c */
[----:B------:R-:W2:Y:S04]  /*0440*/  LDG.E R12, desc[UR12][R6.64+-0x18] ;  /* 0xffffe80c060c7981 */ /* 0x000ea8000c1e1900 */
[----:B------:R-:W2:Y:S02]  /*0450*/  LDG.E R17, desc[UR12][R8.64+-0x18] ;  /* 0xffffe80c08117981 */ /* 0x000ea4000c1e1900 */
[----:B--2---:R-:W-:-:S05]  /*0460*/  FADD R17, R12, R17 ;  /* 0x000000110c117221 */ /* 0x004fca0000000000 */
[----:B------:R2:W-:Y:S04]  /*0470*/  STG.E desc[UR12][R10.64+-0x18], R17 ;  /* 0xffffe8110a007986 */ /* 0x0005e8000c10190c */
[----:B------:R-:W3:Y:S04]  /*0480*/  LDG.E R12, desc[UR12][R6.64+-0x14] ;  /* 0xffffec0c060c7981 */ /* 0x000ee8000c1e1900 */
[----:B------:R-:W3:Y:S02]  /*0490*/  LDG.E R19, desc[UR12][R8.64+-0x14] ;  /* 0xffffec0c08137981 */ /* 0x000ee4000c1e1900 */
[----:B---3--:R-:W-:-:S05]  /*04a0*/  FADD R19, R12, R19 ;  /* 0x000000130c137221 */ /* 0x008fca0000000000 */
[----:B------:R3:W-:Y:S04]  /*04b0*/  STG.E desc[UR12][R10.64+-0x14], R19 ;  /* 0xffffec130a007986 */ /* 0x0007e8000c10190c */
[----:B------:R-:W4:Y:S04]  /*04c0*/  LDG.E R12, desc[UR12][R6.64+-0x10] ;  /* 0xfffff00c060c7981 */ /* 0x000f28000c1e1900 */
[----:B0-----:R-:W4:Y:S02]  /*04d0*/  LDG.E R13, desc[UR12][R8.64+-0x10] ;  /* 0xfffff00c080d7981 */ /* 0x001f24000c1e1900 */
[----:B----4-:R-:W-:-:S05]  /*04e0*/  FADD R13, R12, R13 ;  /* 0x0000000d0c0d7221 */ /* 0x010fca0000000000 */
[----:B------:R0:W-:Y:S04]  /*04f0*/  STG.E desc[UR12][R10.64+-0x10], R13 ;  /* 0xfffff00d0a007986 */ /* 0x0001e8000c10190c */
[----:B------:R-:W4:Y:S04]  /*0500*/  LDG.E R12, desc[UR12][R6.64+-0xc] ;  /* 0xfffff40c060c7981 */ /* 0x000f28000c1e1900 */
[----:B-1----:R-:W4:Y:S02]  /*0510*/  LDG.E R15, desc[UR12][R8.64+-0xc] ;  /* 0xfffff40c080f7981 */ /* 0x002f24000c1e1900 */
[----:B----4-:R-:W-:-:S05]  /*0520*/  FADD R15, R12, R15 ;  /* 0x0000000f0c0f7221 */ /* 0x010fca0000000000 */
[----:B------:R1:W-:Y:S04]  /*0530*/  STG.E desc[UR12][R10.64+-0xc], R15 ;  /* 0xfffff40f0a007986 */ /* 0x0003e8000c10190c */
[----:B------:R-:W4:Y:S04]  /*0540*/  LDG.E R12, desc[UR12][R6.64+-0x8] ;  /* 0xfffff80c060c7981 */ /* 0x000f28000c1e1900 */
[----:B--2---:R-:W4:Y:S02]  /*0550*/  LDG.E R17, desc[UR12][R8.64+-0x8] ;  /* 0xfffff80c08117981 */ /* 0x004f24000c1e1900 */
[----:B----4-:R-:W-:-:S05]  /*0560*/  FADD R17, R12, R17 ;  /* 0x000000110c117221 */ /* 0x010fca0000000000 */
[----:B------:R2:W-:Y:S04]  /*0570*/  STG.E desc[UR12][R10.64+-0x8], R17 ;  /* 0xfffff8110a007986 */ /* 0x0005e8000c10190c */
[----:B------:R-:W4:Y:S04]  /*0580*/  LDG.E R12, desc[UR12][R6.64+-0x4] ;  /* 0xfffffc0c060c7981 */ /* 0x000f28000c1e1900 */
[----:B---3--:R-:W4:Y:S02]  /*0590*/  LDG.E R19, desc[UR12][R8.64+-0x4] ;  /* 0xfffffc0c08137981 */ /* 0x008f24000c1e1900 */
[----:B----4-:R-:W-:-:S05]  /*05a0*/  FADD R19, R12, R19 ;  /* 0x000000130c137221 */ /* 0x010fca0000000000 */
        /* <DEDUP_REMOVED lines=21> */
[----:B------:R-:W5:Y:S04]  /*0700*/  LDG.E R12, desc[UR12][R6.64+0x14] ;  /* 0x0000140c060c7981 */ /* 0x000f68000c1e1900 */
[----:B-1----:R-:W5:Y:S02]  /*0710*/  LDG.E R15, desc[UR12][R8.64+0x14] ;  /* 0x0000140c080f7981 */ /* 0x002f64000c1e1900 */
[----:B-----5:R-:W-:-:S05]  /*0720*/  FADD R15, R12, R15 ;  /* 0x0000000f0c0f7221 */ /* 0x020fca0000000000 */
[----:B------:R4:W-:Y:S04]  /*0730*/  STG.E desc[UR12][R10.64+0x14], R15 ;  /* 0x0000140f0a007986 */ /* 0x0009e8000c10190c */
[----:B------:R-:W5:Y:S04]  /*0740*/  LDG.E R12, desc[UR12][R6.64+0x18] ;  /* 0x0000180c060c7981 */ /* 0x000f68000c1e1900 */
[----:B--2---:R-:W5:Y:S01]  /*0750*/  LDG.E R17, desc[UR12][R8.64+0x18] ;  /* 0x0000180c08117981 */ /* 0x004f62000c1e1900 */
[----:B------:R-:W-:Y:S01]  /*0760*/  IADD3 R4, PT, PT, R4, 0x10, RZ ;  /* 0x0000001004047810 */ /* 0x000fe20007ffe0ff */
[----:B-----5:R-:W-:-:S05]  /*0770*/  FADD R17, R12, R17 ;  /* 0x000000110c117221 */ /* 0x020fca0000000000 */
[----:B------:R4:W-:Y:S04]  /*0780*/  STG.E desc[UR12][R10.64+0x18], R17 ;  /* 0x000018110a007986 */ /* 0x0009e8000c10190c */
[----:B------:R-:W2:Y:S04]  /*0790*/  LDG.E R12, desc[UR12][R6.64+0x1c] ;  /* 0x00001c0c060c7981 */ /* 0x000ea8000c1e1900 */
[----:B---3--:R-:W2:Y:S01]  /*07a0*/  LDG.E R19, desc[UR12][R8.64+0x1c] ;  /* 0x00001c0c08137981 */ /* 0x008ea2000c1e1900 */
[----:B------:R-:W-:Y:S02]  /*07b0*/  ISETP.NE.AND P0, PT, R4, RZ, PT ;  /* 0x000000ff0400720c */ /* 0x000fe40003f05270 */
[----:B------:R-:W-:Y:S01]  /*07c0*/  IADD3 R2, PT, PT, R2, 0x10, RZ ;  /* 0x0000001002027810 */ /* 0x000fe20007ffe0ff */
[----:B--2---:R-:W-:-:S05]  /*07d0*/  FADD R19, R12, R19 ;  /* 0x000000130c137221 */ /* 0x004fca0000000000 */
[----:B------:R4:W-:Y:S05]  /*07e0*/  STG.E desc[UR12][R10.64+0x1c], R19 ;  /* 0x00001c130a007986 */ /* 0x0009ea000c10190c */
[----:B------:R-:W-:Y:S05]  /*07f0*/  @P0 BRA `(.L_x_4) ;  /* 0xfffffff800cc0947 */ /* 0x000fea000383ffff */
.L_x_3:
[----:B0-----:R-:W-:Y:S05]  /*0800*/  @!P1 EXIT ;  /* 0x000000000000994d */ /* 0x001fea0003800000 */
[----:B------:R-:W-:Y:S02]  /*0810*/  ISETP.GE.U32.AND P0, PT, R14, 0x8, PT ;  /* 0x000000080e00780c */ /* 0x000fe40003f06070 */
[----:B------:R-:W-:-:S04]  /*0820*/  LOP3.LUT R4, R5, 0x7, RZ, 0xc0, !PT ;  /* 0x0000000705047812 */ /* 0x000fc800078ec0ff */
[----:B------:R-:W-:-:S07]  /*0830*/  ISETP.NE.AND P1, PT, R4, RZ, PT ;  /* 0x000000ff0400720c */ /* 0x000fce0003f25270 */
[----:B------:R-:W-:Y:S06]  /*0840*/  @!P0 BRA `(.L_x_5) ;  /* 0x0000000000a08947 */ /* 0x000fec0003800000 */
[----:B------:R-:W0:Y:S01]  /*0850*/  LDC.64 R6, c[0x0][0x380] ;  /* 0x0000e000ff067b82 */ /* 0x000e220000000a00 */
[----:B----4-:R-:W-:-:S07]  /*0860*/  IADD3 R13, PT, PT, R0, R3, RZ ;  /* 0x00000003000d7210 */ /* 0x010fce0007ffe0ff */
[----:B------:R-:W1:Y:S08]  /*0870*/  LDC.64 R8, c[0x0][0x388] ;  /* 0x0000e200ff087b82 */ /* 0x000e700000000a00 */
[----:B------:R-:W2:Y:S01]  /*0880*/  LDC.64 R10, c[0x0][0x390] ;  /* 0x0000e400ff0a7b82 */ /* 0x000ea20000000a00 */
[----:B0-----:R-:W-:-:S05]  /*0890*/  IMAD.WIDE R6, R13, 0x4, R6 ;  /* 0x000000040d067825 */ /* 0x001fca00078e0206 */
[----:B------:R-:W3:Y:S01]  /*08a0*/  LDG.E R2, desc[UR12][R6.64] ;  /* 0x0000000c06027981 */ /* 0x000ee2000c1e1900 */
[----:B-1----:R-:W-:-:S05]  /*08b0*/  IMAD.WIDE R8, R13, 0x4, R8 ;  /* 0x000000040d087825 */ /* 0x002fca00078e0208 */
[----:B------:R-:W3:Y:S01]  /*08c0*/  LDG.E R15, desc[UR12][R8.64] ;  /* 0x0000000c080f7981 */ /* 0x000ee2000c1e1900 */
[----:B--2---:R-:W-:-:S04]  /*08d0*/  IMAD.WIDE R10, R13, 0x4, R10 ;  /* 0x000000040d0a7825 */ /* 0x004fc800078e020a */
[----:B---3--:R-:W-:-:S05]  /*08e0*/  FADD R15, R2, R15 ;  /* 0x0000000f020f7221 */ /* 0x008fca0000000000 */
        /* <DEDUP_REMOVED lines=25> */
[----:B------:R-:W2:Y:S04]  /*0a80*/  LDG.E R2, desc[UR12][R6.64+0x1c] ;  /* 0x00001c0c06027981 */ /* 0x000ea8000c1e1900 */
[----:B---3--:R-:W2:Y:S01]  /*0a90*/  LDG.E R19, desc[UR12][R8.64+0x1c] ;  /* 0x00001c0c08137981 */ /* 0x008ea2000c1e1900 */
[----:B------:R-:W-:Y:S01]  /*0aa0*/  IADD3 R3, PT, PT, R3, 0x8, RZ ;  /* 0x0000000803037810 */ /* 0x000fe20007ffe0ff */
[----:B--2---:R-:W-:-:S05]  /*0ab0*/  FADD R19, R2, R19 ;  /* 0x0000001302137221 */ /* 0x004fca0000000000 */
[----:B------:R0:W-:Y:S02]  /*0ac0*/  STG.E desc[UR12][R10.64+0x1c], R19 ;  /* 0x00001c130a007986 */ /* 0x0001e4000c10190c */
.L_x_5:
[----:B------:R-:W-:Y:S05]  /*0ad0*/  @!P1 EXIT ;  /* 0x000000000000994d */ /* 0x000fea0003800000 */
[----:B------:R-:W-:Y:S02]  /*0ae0*/  ISETP.GE.U32.AND P0, PT, R4, 0x4, PT ;  /* 0x000000040400780c */ /* 0x000fe40003f06070 */
[----:B------:R-:W-:-:S04]  /*0af0*/  LOP3.LUT R2, R5, 0x3, RZ, 0xc0, !PT ;  /* 0x0000000305027812 */ /* 0x000fc800078ec0ff */
[----:B------:R-:W-:-:S07]  /*0b00*/  ISETP.NE.AND P1, PT, R2, RZ, PT ;  /* 0x000000ff0200720c */ /* 0x000fce0003f25270 */
[----:B------:R-:W-:Y:S06]  /*0b10*/  @!P0 BRA `(.L_x_6) ;  /* 0x0000000000608947 */ /* 0x000fec0003800000 */
[----:B------:R-:W1:Y:S01]  /*0b20*/  LDC.64 R4, c[0x0][0x380] ;  /* 0x0000e000ff047b82 */ /* 0x000e620000000a00 */
[----:B0---4-:R-:W-:-:S07]  /*0b30*/  IADD3 R13, PT, PT, R0, R3, RZ ;  /* 0x00000003000d7210 */ /* 0x011fce0007ffe0ff */
[----:B------:R-:W0:Y:S08]  /*0b40*/  LDC.64 R6, c[0x0][0x388] ;  /* 0x0000e200ff067b82 */ /* 0x000e300000000a00 */
[----:B------:R-:W2:Y:S01]  /*0b50*/  LDC.64 R8, c[0x0][0x390] ;  /* 0x0000e400ff087b82 */ /* 0x000ea20000000a00 */
[----:B-1----:R-:W-:-:S05]  /*0b60*/  IMAD.WIDE R4, R13, 0x4, R4 ;  /* 0x000000040d047825 */ /* 0x002fca00078e0204 */
[----:B------:R-:W3:Y:S01]  /*0b70*/  LDG.E R10, desc[UR12][R4.64] ;  /* 0x0000000c040a7981 */ /* 0x000ee2000c1e1900 */
[----:B0-----:R-:W-:-:S05]  /*0b80*/  IMAD.WIDE R6, R13, 0x4, R6 ;  /* 0x000000040d067825 */ /* 0x001fca00078e0206 */
        /* <DEDUP_REMOVED lines=12> */
[----:B------:R-:W2:Y:S04]  /*0c50*/  LDG.E R10, desc[UR12][R4.64+0xc] ;  /* 0x00000c0c040a7981 */ /* 0x000ea8000c1e1900 */
[----:B------:R-:W2:Y:S01]  /*0c60*/  LDG.E R17, desc[UR12][R6.64+0xc] ;  /* 0x00000c0c06117981 */ /* 0x000ea2000c1e1900 */
[----:B------:R-:W-:Y:S01]  /*0c70*/  IADD3 R3, PT, PT, R3, 0x4, RZ ;  /* 0x0000000403037810 */ /* 0x000fe20007ffe0ff */
[----:B--2---:R-:W-:-:S05]  /*0c80*/  FADD R17, R10, R17 ;  /* 0x000000110a117221 */ /* 0x004fca0000000000 */
[----:B------:R1:W-:Y:S02]  /*0c90*/  STG.E desc[UR12][R8.64+0xc], R17 ;  /* 0x00000c1108007986 */ /* 0x0003e4000c10190c */
.L_x_6:
[----:B------:R-:W-:Y:S05]  /*0ca0*/  @!P1 EXIT ;  /* 0x000000000000994d */ /* 0x000fea0003800000 */
[----:B-1----:R-:W1:Y:S01]  /*0cb0*/  LDC.64 R8, c[0x0][0x390] ;  /* 0x0000e400ff087b82 */ /* 0x002e620000000a00 */
[----:B0---4-:R-:W-:Y:S02]  /*0cc0*/  IADD3 R15, PT, PT, R0, R3, RZ ;  /* 0x00000003000f7210 */ /* 0x011fe40007ffe0ff */
[----:B------:R-:W-:-:S05]  /*0cd0*/  IADD3 R0, PT, PT, -R2, RZ, RZ ;  /* 0x000000ff02007210 */ /* 0x000fca0007ffe1ff */
[----:B------:R-:W0:Y:S08]  /*0ce0*/  LDC.64 R12, c[0x0][0x380] ;  /* 0x0000e000ff0c7b82 */ /* 0x000e300000000a00 */
[----:B------:R-:W2:Y:S02]  /*0cf0*/  LDC.64 R10, c[0x0][0x388] ;  /* 0x0000e200ff0a7b82 */ /* 0x000ea40000000a00 */
.L_x_7:
[----:B--2---:R-:W-:-:S04]  /*0d00*/  IMAD.WIDE R4, R15, 0x4, R10 ;  /* 0x000000040f047825 */ /* 0x004fc800078e020a */
[C---:B0-----:R-:W-:Y:S02]  /*0d10*/  IMAD.WIDE R6, R15.reuse, 0x4, R12 ;  /* 0x000000040f067825 */ /* 0x041fe400078e020c */
[----:B------:R-:W2:Y:S04]  /*0d20*/  LDG.E R5, desc[UR12][R4.64] ;  /* 0x0000000c04057981 */ /* 0x000ea8000c1e1900 */
[----:B------:R-:W2:Y:S01]  /*0d30*/  LDG.E R6, desc[UR12][R6.64] ;  /* 0x0000000c06067981 */ /* 0x000ea2000c1e1900 */
[----:B------:R-:W-:Y:S01]  /*0d40*/  IADD3 R0, PT, PT, R0, 0x1, RZ ;  /* 0x0000000100007810 */ /* 0x000fe20007ffe0ff */
[C---:B-1-3--:R-:W-:Y:S01]  /*0d50*/  IMAD.WIDE R2, R15.reuse, 0x4, R8 ;  /* 0x000000040f027825 */ /* 0x04afe200078e0208 */
[----:B------:R-:W-:Y:S02]  /*0d60*/  IADD3 R15, PT, PT, R15, 0x1, RZ ;  /* 0x000000010f0f7810 */ /* 0x000fe40007ffe0ff */
[----:B------:R-:W-:Y:S01]  /*0d70*/  ISETP.NE.AND P0, PT, R0, RZ, PT ;  /* 0x000000ff0000720c */ /* 0x000fe20003f05270 */
[----:B--2---:R-:W-:-:S05]  /*0d80*/  FADD R17, R6, R5 ;  /* 0x0000000506117221 */ /* 0x004fca0000000000 */
[----:B------:R3:W-:Y:S07]  /*0d90*/  STG.E desc[UR12][R2.64], R17 ;  /* 0x0000001102007986 */ /* 0x0007ee000c10190c */
[----:B------:R-:W-:Y:S05]  /*0da0*/  @P0 BRA `(.L_x_7) ;  /* 0xfffffffc00d40947 */ /* 0x000fea000383ffff */
[----:B------:R-:W-:Y:S05]  /*0db0*/  EXIT ;  /* 0x000000000000794d */ /* 0x000fea0003800000 */
.L_x_8:
        /* <DEDUP_REMOVED lines=12> */
.L_x_13:


//--------------------- .text._Z9vectorAddPKfS0_Pfi --------------------------
	.section	.text._Z9vectorAddPKfS0_Pfi,"ax",@progbits
	.align	128
        .global         _Z9vectorAddPKfS0_Pfi
        .type           _Z9vectorAddPKfS0_Pfi,@function
        .size           _Z9vectorAddPKfS0_Pfi,(.L_x_14 - _Z9vectorAddPKfS0_Pfi)
        .other          _Z9vectorAddPKfS0_Pfi,@"STO_CUDA_ENTRY STV_DEFAULT"
_Z9vectorAddPKfS0_Pfi:
.text._Z9vectorAddPKfS0_Pfi:
        /* <DEDUP_REMOVED lines=20> */
.L_x_9:
        /* <DEDUP_REMOVED lines=12> */
.L_x_14:


//--------------------- .nv.shared.reserved.0     --------------------------
	.section	.nv.shared.reserved.0,"aw",@nobits
	.weak		__nv_reservedSMEM_offset_0_alias
	.size		__nv_reservedSMEM_offset_0_alias, 0, 64
	.other		__nv_reservedSMEM_offset_0_alias,@"STO_CUDA_RESERVED_SHARED STV_DEFAULT"
__nv_reservedSMEM_offset_0_alias:
	.zero		0
	.zero		64


//--------------------- .nv.constant0._Z12matrixInit2DPPfS_ii --------------------------
	.section	.nv.constant0._Z12matrixInit2DPPfS_ii,"a",@progbits
	.sectionflags	@""
	.align	4
.nv.constant0._Z12matrixInit2DPPfS_ii:
	.zero		920


//--------------------- .nv.constant0._Z11matrixAdd1DPKfS0_Pfii --------------------------
	.section	.nv.constant0._Z11matrixAdd1DPKfS0_Pfii,"a",@progbits
	.sectionflags	@""
	.align	4
.nv.constant0._Z11matrixAdd1DPKfS0_Pfii:
	.zero		928


//--------------------- .nv.constant0._Z11matrixAdd2DPPfS0_S0_ii --------------------------
	.section	.nv.constant0._Z11matrixAdd2DPPfS0_S0_ii,"a",@progbits
	.sectionflags	@""
	.align	4
.nv.constant0._Z11matrixAdd2DPPfS0_S0_ii:
	.zero		928


//--------------------- .nv.constant0._Z10vectorAddNPKfS0_Pfii --------------------------
	.section	.nv.constant0._Z10vectorAddNPKfS0_Pfii,"a",@progbits
	.sectionflags	@""
	.align	4
.nv.constant0._Z10vectorAddNPKfS0_Pfii:
	.zero		928


//--------------------- .nv.constant0._Z9vectorAddPKfS0_Pfi --------------------------
	.section	.nv.constant0._Z9vectorAddPKfS0_Pfi,"a",@progbits
	.sectionflags	@""
	.align	4
.nv.constant0._Z9vectorAddPKfS0_Pfi:
	.zero		924


//--------------------- SYMBOLS --------------------------

	.type		.nv.reservedSmem.offset0,@object
	.size		.nv.reservedSmem.offset0,0x4
